// auto-generated by cutlass_sweep.gemm — config: {"arch": "sm_100", "cluster_m": 4, "cluster_n": 2, "dtype": "fp16", "dtype_b": "fp16", "layout": "nt", "stages": 5, "tile_k": 64, "tile_m": 128, "tile_n": 128}
#include "cutlass/cutlass.h"
#include "cutlass/gemm/collective/collective_builder.hpp"
#include "cutlass/gemm/device/gemm_universal_adapter.h"
#include "cutlass/gemm/kernel/gemm_universal.hpp"
#include "cutlass/epilogue/collective/collective_builder.hpp"

using ElemA = cutlass::half_t;
using ElemB = cutlass::half_t;
using ElemCD = cutlass::half_t;
using Acc  = float;
using TileShape    = cute::Shape<cute::_128, cute::_128, cute::_64>;
using ClusterShape = cute::Shape<cute::_4, cute::_2, cute::_1>;

using CollectiveEpilogue = typename cutlass::epilogue::collective::CollectiveBuilder<
    cutlass::arch::Sm100, cutlass::arch::OpClassTensorOp,
    TileShape, ClusterShape,
    cutlass::epilogue::collective::EpilogueTileAuto,
    Acc, Acc,
    ElemCD, cutlass::layout::RowMajor, 128 / cutlass::sizeof_bits<ElemCD>::value,
    ElemCD, cutlass::layout::RowMajor, 128 / cutlass::sizeof_bits<ElemCD>::value,
    cutlass::epilogue::collective::EpilogueScheduleAuto
  >::CollectiveOp;

using CollectiveMainloop = typename cutlass::gemm::collective::CollectiveBuilder<
    cutlass::arch::Sm100, cutlass::arch::OpClassTensorOp,
    ElemA, cutlass::layout::RowMajor, 128 / cutlass::sizeof_bits<ElemA>::value,
    ElemB, cutlass::layout::ColumnMajor, 128 / cutlass::sizeof_bits<ElemB>::value,
    Acc,
    TileShape, ClusterShape,
    cutlass::gemm::collective::StageCount<5>,
    cutlass::gemm::collective::KernelScheduleAuto
  >::CollectiveOp;

using GemmKernel = cutlass::gemm::kernel::GemmUniversal<
    cute::Shape<int,int,int,int>,
    CollectiveMainloop,
    CollectiveEpilogue
>;
using Gemm = cutlass::gemm::device::GemmUniversalAdapter<GemmKernel>;

// Force the device kernel symbol into the cubin without needing a host main.
auto* _anchor = &cutlass::device_kernel<GemmKernel>;


// ===== COMPILED SASS (sm_100a) =====

	.target	sm_100a

	.elftype	@"ET_EXEC"


//--------------------- .note.nv.tkinfo           --------------------------
	.section	.note.nv.tkinfo,"",@"SHT_NOTE"
	.sectionflags	@"SHF_NOTE_NV_TKINFO"
	.tkinfo
        /*0018*/ 	.word	0x00000002
        /*0030*/ 	.string	""
        /*0030*/ 	.string	"ptxas"
        /*0030*/ 	.string	"Cuda compilation tools, release 13.0, V13.0.88"
        /*0030*/ 	.string	"Build cuda_13.0.r13.0/compiler.36424714_0"
        /*0030*/ 	.string	"-arch sm_100a -m 64 "



//--------------------- .note.nv.cuinfo           --------------------------
	.section	.note.nv.cuinfo,"",@"SHT_NOTE"
	.sectionflags	@"SHF_NOTE_NV_CUINFO"
        /*0018*/ 	.short	0x0002
        /*001a*/ 	.short	0x0064
        /*001c*/ 	.short	0x0082
	.zero		2


//--------------------- .nv.info                  --------------------------
	.section	.nv.info,"",@"SHT_CUDA_INFO"
	.align	4


	//----- nvinfo : EIATTR_REGCOUNT
	.align		4
        /*0000*/ 	.byte	0x04, 0x2f
        /*0002*/ 	.short	(.L_19 - .L_18)
	.align		4
.L_18:
        /*0004*/ 	.word	index@(_ZN7cutlass13device_kernelINS_4gemm6kernel13GemmUniversalIN4cute5tupleIJiiiiEEENS1_10collective13CollectiveMmaINS1_35MainloopSm100TmaUmmaWarpSpecializedILi5ELi2ELi4ENS5_IJNS4_1CILi4EEENSA_ILi2EEENSA_ILi1EEEEEEEENS5_IJNSA_ILi128EEESG_NSA_ILi64EEEEEENS_6half_tENS5_IJlSD_lEEESJ_SK_NS4_8TiledMMAINS4_8MMA_AtomIJNS4_26SM100_MMA_F16BF16_2x1SM_SSISJ_SJ_fLi128ELi128ELNS4_4UMMA5MajorE0ELSP_0ELNSO_7ScaleInE0ELSQ_0EEEEEENS4_6LayoutINS5_IJSD_SD_SD_EEENS5_IJNSA_ILi0EEESV_SV_EEEEENS5_IJNS4_10UnderscoreESY_SY_EEEEENS4_28SM100_TMA_2SM_LOAD_MULTICASTENS4_14ComposedLayoutINS4_7SwizzleILi3ELi4ELi3EEENS4_18smem_ptr_flag_bitsILi16EEENST_INS5_IJNSA_ILi8EEESH_EEENS5_IJSH_SD_EEEEEEEvNS4_8identityES11_S1B_vS1C_EENS_8epilogue10collective18CollectiveEpilogueINS1E_23Sm100TmaWarpSpecializedILi4ELi2ELi16ELb1ELb0EEEJNS5_IJSH_SG_SH_EEENS5_IJNST_ISH_SD_EENST_INS5_IJNSA_ILi16EEESC_EEENS5_IJSD_SH_EEEEEEEESJ_SK_SJ_SK_NS1E_6fusion15FusionCallbacksIS1I_NS1Q_17LinearCombinationISJ_fSJ_fLNS_15FloatRoundStyleE2EEES1J_S1P_JEEENS4_5SM1004TMEM4LOAD26SM100_TMEM_LOAD_32dp32b16xENS4_13SM90_TMA_LOADENS12_INS13_ILi1ELi4ELi3EEES16_NST_INS5_IJS17_S1L_EEENS5_IJS1L_SD_EEEEEEENS4_39AutoVectorizingCopyWithAssumedAlignmentILi128EEENS4_14SM90_TMA_STOREES25_S27_S27_EEEvvEEEEvNT_6ParamsE)
        /*0008*/ 	.word	0x00000045


	//----- nvinfo : EIATTR_FRAME_SIZE
	.align		4
.L_19:
        /*000c*/ 	.byte	0x04, 0x11
        /*000e*/ 	.short	(.L_21 - .L_20)
	.align		4
.L_20:
        /*0010*/ 	.word	index@($__internal_2_$__cuda_sm10x_tcgen05_guardrail_trap_unallocated_columns_being_dealloced)
        /*0014*/ 	.word	0x00000000


	//----- nvinfo : EIATTR_FRAME_SIZE
	.align		4
.L_21:
        /*0018*/ 	.byte	0x04, 0x11
        /*001a*/ 	.short	(.L_23 - .L_22)
	.align		4
.L_22:
        /*001c*/ 	.word	index@($__internal_1_$__cuda_sm10x_tcgen05_guardrail_trap_phase_invalid_during_alloc)
        /*0020*/ 	.word	0x00000000


	//----- nvinfo : EIATTR_FRAME_SIZE
	.align		4
.L_23:
        /*0024*/ 	.byte	0x04, 0x11
        /*0026*/ 	.short	(.L_25 - .L_24)
	.align		4
.L_24:
        /*0028*/ 	.word	index@($__internal_0_$__cuda_sm10x_tcgen05_guardrail_trap_col_being_dealloced_not_returned_by_alloc)
        /*002c*/ 	.word	0x00000000


	//----- nvinfo : EIATTR_FRAME_SIZE
	.align		4
.L_25:
        /*0030*/ 	.byte	0x04, 0x11
        /*0032*/ 	.short	(.L_27 - .L_26)
	.align		4
.L_26:
        /*0034*/ 	.word	index@(_ZN7cutlass13device_kernelINS_4gemm6kernel13GemmUniversalIN4cute5tupleIJiiiiEEENS1_10collective13CollectiveMmaINS1_35MainloopSm100TmaUmmaWarpSpecializedILi5ELi2ELi4ENS5_IJNS4_1CILi4EEENSA_ILi2EEENSA_ILi1EEEEEEEENS5_IJNSA_ILi128EEESG_NSA_ILi64EEEEEENS_6half_tENS5_IJlSD_lEEESJ_SK_NS4_8TiledMMAINS4_8MMA_AtomIJNS4_26SM100_MMA_F16BF16_2x1SM_SSISJ_SJ_fLi128ELi128ELNS4_4UMMA5MajorE0ELSP_0ELNSO_7ScaleInE0ELSQ_0EEEEEENS4_6LayoutINS5_IJSD_SD_SD_EEENS5_IJNSA_ILi0EEESV_SV_EEEEENS5_IJNS4_10UnderscoreESY_SY_EEEEENS4_28SM100_TMA_2SM_LOAD_MULTICASTENS4_14ComposedLayoutINS4_7SwizzleILi3ELi4ELi3EEENS4_18smem_ptr_flag_bitsILi16EEENST_INS5_IJNSA_ILi8EEESH_EEENS5_IJSH_SD_EEEEEEEvNS4_8identityES11_S1B_vS1C_EENS_8epilogue10collective18CollectiveEpilogueINS1E_23Sm100TmaWarpSpecializedILi4ELi2ELi16ELb1ELb0EEEJNS5_IJSH_SG_SH_EEENS5_IJNST_ISH_SD_EENST_INS5_IJNSA_ILi16EEESC_EEENS5_IJSD_SH_EEEEEEEESJ_SK_SJ_SK_NS1E_6fusion15FusionCallbacksIS1I_NS1Q_17LinearCombinationISJ_fSJ_fLNS_15FloatRoundStyleE2EEES1J_S1P_JEEENS4_5SM1004TMEM4LOAD26SM100_TMEM_LOAD_32dp32b16xENS4_13SM90_TMA_LOADENS12_INS13_ILi1ELi4ELi3EEES16_NST_INS5_IJS17_S1L_EEENS5_IJS1L_SD_EEEEEEENS4_39AutoVectorizingCopyWithAssumedAlignmentILi128EEENS4_14SM90_TMA_STOREES25_S27_S27_EEEvvEEEEvNT_6ParamsE)
        /*0038*/ 	.word	0x00000000


	//----- nvinfo : EIATTR_MIN_STACK_SIZE
	.align		4
.L_27:
        /*003c*/ 	.byte	0x04, 0x12
        /*003e*/ 	.short	(.L_29 - .L_28)
	.align		4
.L_28:
        /*0040*/ 	.word	index@(_ZN7cutlass13device_kernelINS_4gemm6kernel13GemmUniversalIN4cute5tupleIJiiiiEEENS1_10collective13CollectiveMmaINS1_35MainloopSm100TmaUmmaWarpSpecializedILi5ELi2ELi4ENS5_IJNS4_1CILi4EEENSA_ILi2EEENSA_ILi1EEEEEEEENS5_IJNSA_ILi128EEESG_NSA_ILi64EEEEEENS_6half_tENS5_IJlSD_lEEESJ_SK_NS4_8TiledMMAINS4_8MMA_AtomIJNS4_26SM100_MMA_F16BF16_2x1SM_SSISJ_SJ_fLi128ELi128ELNS4_4UMMA5MajorE0ELSP_0ELNSO_7ScaleInE0ELSQ_0EEEEEENS4_6LayoutINS5_IJSD_SD_SD_EEENS5_IJNSA_ILi0EEESV_SV_EEEEENS5_IJNS4_10UnderscoreESY_SY_EEEEENS4_28SM100_TMA_2SM_LOAD_MULTICASTENS4_14ComposedLayoutINS4_7SwizzleILi3ELi4ELi3EEENS4_18smem_ptr_flag_bitsILi16EEENST_INS5_IJNSA_ILi8EEESH_EEENS5_IJSH_SD_EEEEEEEvNS4_8identityES11_S1B_vS1C_EENS_8epilogue10collective18CollectiveEpilogueINS1E_23Sm100TmaWarpSpecializedILi4ELi2ELi16ELb1ELb0EEEJNS5_IJSH_SG_SH_EEENS5_IJNST_ISH_SD_EENST_INS5_IJNSA_ILi16EEESC_EEENS5_IJSD_SH_EEEEEEEESJ_SK_SJ_SK_NS1E_6fusion15FusionCallbacksIS1I_NS1Q_17LinearCombinationISJ_fSJ_fLNS_15FloatRoundStyleE2EEES1J_S1P_JEEENS4_5SM1004TMEM4LOAD26SM100_TMEM_LOAD_32dp32b16xENS4_13SM90_TMA_LOADENS12_INS13_ILi1ELi4ELi3EEES16_NST_INS5_IJS17_S1L_EEENS5_IJS1L_SD_EEEEEEENS4_39AutoVectorizingCopyWithAssumedAlignmentILi128EEENS4_14SM90_TMA_STOREES25_S27_S27_EEEvvEEEEvNT_6ParamsE)
        /*0044*/ 	.word	0x00000000
.L_29:


//--------------------- .nv.compat                --------------------------
	.section	.nv.compat,"",@"SHT_CUDA_COMPAT_INFO"
	.align	4
        /*0000*/ 	.byte	0x02, 0x09, 0x01, 0x00, 0x02, 0x02, 0x02, 0x00, 0x02, 0x05, 0x05, 0x00, 0x03, 0x07, 0x01, 0x01
        /*0010*/ 	.byte	0x02, 0x03, 0x01, 0x00, 0x02, 0x06, 0x01, 0x00, 0x04, 0x0b, 0x08, 0x00, 0x09, 0x00, 0x00, 0x00
        /*0020*/ 	.byte	0x00, 0x00, 0x00, 0x00


//--------------------- .nv.info._ZN7cutlass13device_kernelINS_4gemm6kernel13GemmUniversalIN4cute5tupleIJiiiiEEENS1_10collective13CollectiveMmaINS1_35MainloopSm100TmaUmmaWarpSpecializedILi5ELi2ELi4ENS5_IJNS4_1CILi4EEENSA_ILi2EEENSA_ILi1EEEEEEEENS5_IJNSA_ILi128EEESG_NSA_ILi64EEEEEENS_6half_tENS5_IJlSD_lEEESJ_SK_NS4_8TiledMMAINS4_8MMA_AtomIJNS4_26SM100_MMA_F16BF16_2x1SM_SSISJ_SJ_fLi128ELi128ELNS4_4UMMA5MajorE0ELSP_0ELNSO_7ScaleInE0ELSQ_0EEEEEENS4_6LayoutINS5_IJSD_SD_SD_EEENS5_IJNSA_ILi0EEESV_SV_EEEEENS5_IJNS4_10UnderscoreESY_SY_EEEEENS4_28SM100_TMA_2SM_LOAD_MULTICASTENS4_14ComposedLayoutINS4_7SwizzleILi3ELi4ELi3EEENS4_18smem_ptr_flag_bitsILi16EEENST_INS5_IJNSA_ILi8EEESH_EEENS5_IJSH_SD_EEEEEEEvNS4_8identityES11_S1B_vS1C_EENS_8epilogue10collective18CollectiveEpilogueINS1E_23Sm100TmaWarpSpecializedILi4ELi2ELi16ELb1ELb0EEEJNS5_IJSH_SG_SH_EEENS5_IJNST_ISH_SD_EENST_INS5_IJNSA_ILi16EEESC_EEENS5_IJSD_SH_EEEEEEEESJ_SK_SJ_SK_NS1E_6fusion15FusionCallbacksIS1I_NS1Q_17LinearCombinationISJ_fSJ_fLNS_15FloatRoundStyleE2EEES1J_S1P_JEEENS4_5SM1004TMEM4LOAD26SM100_TMEM_LOAD_32dp32b16xENS4_13SM90_TMA_LOADENS12_INS13_ILi1ELi4ELi3EEES16_NST_INS5_IJS17_S1L_EEENS5_IJS1L_SD_EEEEEEENS4_39AutoVectorizingCopyWithAssumedAlignmentILi128EEENS4_14SM90_TMA_STOREES25_S27_S27_EEEvvEEEEvNT_6ParamsE --------------------------
	.section	.nv.info._ZN7cutlass13device_kernelINS_4gemm6kernel13GemmUniversalIN4cute5tupleIJiiiiEEENS1_10collective13CollectiveMmaINS1_35MainloopSm100TmaUmmaWarpSpecializedILi5ELi2ELi4ENS5_IJNS4_1CILi4EEENSA_ILi2EEENSA_ILi1EEEEEEEENS5_IJNSA_ILi128EEESG_NSA_ILi64EEEEEENS_6half_tENS5_IJlSD_lEEESJ_SK_NS4_8TiledMMAINS4_8MMA_AtomIJNS4_26SM100_MMA_F16BF16_2x1SM_SSISJ_SJ_fLi128ELi128ELNS4_4UMMA5MajorE0ELSP_0ELNSO_7ScaleInE0ELSQ_0EEEEEENS4_6LayoutINS5_IJSD_SD_SD_EEENS5_IJNSA_ILi0EEESV_SV_EEEEENS5_IJNS4_10UnderscoreESY_SY_EEEEENS4_28SM100_TMA_2SM_LOAD_MULTICASTENS4_14ComposedLayoutINS4_7SwizzleILi3ELi4ELi3EEENS4_18smem_ptr_flag_bitsILi16EEENST_INS5_IJNSA_ILi8EEESH_EEENS5_IJSH_SD_EEEEEEEvNS4_8identityES11_S1B_vS1C_EENS_8epilogue10collective18CollectiveEpilogueINS1E_23Sm100TmaWarpSpecializedILi4ELi2ELi16ELb1ELb0EEEJNS5_IJSH_SG_SH_EEENS5_IJNST_ISH_SD_EENST_INS5_IJNSA_ILi16EEESC_EEENS5_IJSD_SH_EEEEEEEESJ_SK_SJ_SK_NS1E_6fusion15FusionCallbacksIS1I_NS1Q_17LinearCombinationISJ_fSJ_fLNS_15FloatRoundStyleE2EEES1J_S1P_JEEENS4_5SM1004TMEM4LOAD26SM100_TMEM_LOAD_32dp32b16xENS4_13SM90_TMA_LOADENS12_INS13_ILi1ELi4ELi3EEES16_NST_INS5_IJS17_S1L_EEENS5_IJS1L_SD_EEEEEEENS4_39AutoVectorizingCopyWithAssumedAlignmentILi128EEENS4_14SM90_TMA_STOREES25_S27_S27_EEEvvEEEEvNT_6ParamsE,"",@"SHT_CUDA_INFO"
	.sectionflags	@""
	.align	4


	//----- nvinfo : EIATTR_CUDA_API_VERSION
	.align		4
        /*0000*/ 	.byte	0x04, 0x37
        /*0002*/ 	.short	(.L_31 - .L_30)
.L_30:
        /*0004*/ 	.word	0x00000082


	//----- nvinfo : EIATTR_KPARAM_INFO
	.align		4
.L_31:
        /*0008*/ 	.byte	0x04, 0x17
        /*000a*/ 	.short	(.L_33 - .L_32)
.L_32:
        /*000c*/ 	.word	0x00000000
        /*0010*/ 	.short	0x0000
        /*0012*/ 	.short	0x0000
        /*0014*/ 	.byte	0x00, 0xf0, 0x01, 0x20


	//----- nvinfo : EIATTR_AT_ENTRY_FRAGMENTS
	.align		4
.L_33:
        /*0018*/ 	.byte	0x04, 0x4f
        /*001a*/ 	.short	(.L_35 - .L_34)


	//   ....[0]....
.L_34:
        /*001c*/ 	.word	0x00000007


	//----- nvinfo : EIATTR_RESERVED_SMEM_USED
	.align		4
.L_35:
        /*0020*/ 	.byte	0x01, 0x41
	.zero		2


	//----- nvinfo : EIATTR_SPARSE_MMA_MASK
	.align		4
        /*0024*/ 	.byte	0x03, 0x50
        /*0026*/ 	.short	0x0000


	//----- nvinfo : EIATTR_TCGEN05_2CTA_USED
	.align		4
        /*0028*/ 	.byte	0x01, 0x52
	.zero		2


	//----- nvinfo : EIATTR_MAXREG_COUNT
	.align		4
        /*002c*/ 	.byte	0x03, 0x1b
        /*002e*/ 	.short	0x00ff


	//----- nvinfo : EIATTR_NUM_BARRIERS
	.align		4
        /*0030*/ 	.byte	0x02, 0x4c
        /*0032*/ 	.byte	0x07
	.zero		1


	//----- nvinfo : EIATTR_EXTERNS
	.align		4
        /*0034*/ 	.byte	0x04, 0x0f
        /*0036*/ 	.short	(.L_37 - .L_36)


	//   ....[0]....
	.align		4
.L_36:
        /*0038*/ 	.word	index@(__assertfail)


	//----- nvinfo : EIATTR_MERCURY_ISA_VERSION
	.align		4
.L_37:
        /*003c*/ 	.byte	0x03, 0x5f
        /*003e*/ 	.short	0x0101


	//----- nvinfo : EIATTR_INT_WARP_WIDE_INSTR_OFFSETS
	.align		4
        /*0040*/ 	.byte	0x04, 0x31
        /*0042*/ 	.short	(.L_39 - .L_38)


	//   ....[0]....
.L_38:
        /*0044*/ 	.word	0x00000d80


	//   ....[1]....
        /*0048*/ 	.word	0x00000e20


	//   ....[2]....
        /*004c*/ 	.word	0x00004560


	//   ....[3]....
        /*0050*/ 	.word	0x00004590


	//   ....[4]....
        /*0054*/ 	.word	0x000045b0


	//   ....[5]....
        /*0058*/ 	.word	0x000050f0


	//   ....[6]....
        /*005c*/ 	.word	0x00005190


	//   ....[7]....
        /*0060*/ 	.word	0x00005250


	//   ....[8]....
        /*0064*/ 	.word	0x000052c0


	//   ....[9]....
        /*0068*/ 	.word	0x00005380


	//   ....[10]....
        /*006c*/ 	.word	0x00005420


	//   ....[11]....
        /*0070*/ 	.word	0x00005490


	//   ....[12]....
        /*0074*/ 	.word	0x00005550


	//   ....[13]....
        /*0078*/ 	.word	0x000055f0


	//   ....[14]....
        /*007c*/ 	.word	0x00005690


	//   ....[15]....
        /*0080*/ 	.word	0x00005780


	//   ....[16]....
        /*0084*/ 	.word	0x00005850


	//----- nvinfo : EIATTR_COOP_GROUP_MASK_REGIDS
	.align		4
.L_39:
        /*0088*/ 	.byte	0x04, 0x29
        /*008a*/ 	.short	(.L_41 - .L_40)


	//   ....[0]....
.L_40:
        /*008c*/ 	.word	0xffffffff


	//   ....[1]....
        /*0090*/ 	.word	0xffffffff


	//   ....[2]....
        /*0094*/ 	.word	0xffffffff


	//   ....[3]....
        /*0098*/ 	.word	0xffffffff


	//   ....[4]....
        /*009c*/ 	.word	0xffffffff


	//   ....[5]....
        /*00a0*/ 	.word	0xffffffff


	//   ....[6]....
        /*00a4*/ 	.word	0xffffffff


	//   ....[7]....
        /*00a8*/ 	.word	0xffffffff


	//   ....[8]....
        /*00ac*/ 	.word	0xffffffff


	//   ....[9]....
        /*00b0*/ 	.word	0xffffffff


	//   ....[10]....
        /*00b4*/ 	.word	0xffffffff


	//   ....[11]....
        /*00b8*/ 	.word	0xffffffff


	//   ....[12]....
        /*00bc*/ 	.word	0xffffffff


	//   ....[13]....
        /*00c0*/ 	.word	0xffffffff


	//----- nvinfo : EIATTR_COOP_GROUP_INSTR_OFFSETS
	.align		4
.L_41:
        /*00c4*/ 	.byte	0x04, 0x28
        /*00c6*/ 	.short	(.L_43 - .L_42)


	//   ....[0]....
.L_42:
        /*00c8*/ 	.word	0x000000b0


	//   ....[1]....
        /*00cc*/ 	.word	0x00000510


	//   ....[2]....
        /*00d0*/ 	.word	0x000006f0


	//   ....[3]....
        /*00d4*/ 	.word	0x00000880


	//   ....[4]....
        /*00d8*/ 	.word	0x00000970


	//   ....[5]....
        /*00dc*/ 	.word	0x00000ad0


	//   ....[6]....
        /*00e0*/ 	.word	0x00000c60


	//   ....[7]....
        /*00e4*/ 	.word	0x00000ea0


	//   ....[8]....
        /*00e8*/ 	.word	0x00002400


	//   ....[9]....
        /*00ec*/ 	.word	0x00003340


	//   ....[10]....
        /*00f0*/ 	.word	0x00003810


	//   ....[11]....
        /*00f4*/ 	.word	0x00003840


	//   ....[12]....
        /*00f8*/ 	.word	0x00004460


	//   ....[13]....
        /*00fc*/ 	.word	0x00004670


	//----- nvinfo : EIATTR_VRC_CTA_INIT_COUNT
	.align		4
.L_43:
        /*0100*/ 	.byte	0x02, 0x4a
        /*0102*/ 	.byte	0x80
	.zero		1


	//----- nvinfo : EIATTR_SYSCALL_OFFSETS
	.align		4
        /*0104*/ 	.byte	0x04, 0x46
        /*0106*/ 	.short	(.L_45 - .L_44)


	//   ....[0]....
.L_44:
        /*0108*/ 	.word	0x000063d0


	//   ....[1]....
        /*010c*/ 	.word	0x000064c0


	//   ....[2]....
        /*0110*/ 	.word	0x00006bf0


	//   ....[3]....
        /*0114*/ 	.word	0x00007520


	//   ....[4]....
        /*0118*/ 	.word	0x00007df0


	//   ....[5]....
        /*011c*/ 	.word	0x000086c0


	//----- nvinfo : EIATTR_MBARRIER_INSTR_OFFSETS
	.align		4
.L_45:
        /*0120*/ 	.byte	0x04, 0x39
        /*0122*/ 	.short	(.L_47 - .L_46)


	//   ....[0]....
.L_46:
        /*0124*/ 	.word	0x00000640
        /*0128*/ 	.word	0x000000ff
        /*012c*/ 	.word	0x00000000
        /*0130*/ 	.short	0x0100
        /*0132*/ 	.byte	0x04
	.zero		1


	//   ....[1]....
        /*0134*/ 	.word	0x00000650
        /*0138*/ 	.word	0x000000ff
        /*013c*/ 	.word	0x00000028
        /*0140*/ 	.short	0x0100
        /*0142*/ 	.byte	0x04
	.zero		1


	//   ....[2]....
        /*0144*/ 	.word	0x00000660
        /*0148*/ 	.word	0x000000ff
        /*014c*/ 	.word	0x00000008
        /*0150*/ 	.short	0x0100
        /*0152*/ 	.byte	0x04
	.zero		1


	//   ....[3]....
        /*0154*/ 	.word	0x00000670
        /*0158*/ 	.word	0x000000ff
        /*015c*/ 	.word	0x00000030
        /*0160*/ 	.short	0x0100
        /*0162*/ 	.byte	0x04
	.zero		1


	//   ....[4]....
        /*0164*/ 	.word	0x00000680
        /*0168*/ 	.word	0x000000ff
        /*016c*/ 	.word	0x00000010
        /*0170*/ 	.short	0x0100
        /*0172*/ 	.byte	0x04
	.zero		1


	//   ....[5]....
        /*0174*/ 	.word	0x00000690
        /*0178*/ 	.word	0x000000ff
        /*017c*/ 	.word	0x00000038
        /*0180*/ 	.short	0x0100
        /*0182*/ 	.byte	0x04
	.zero		1


	//   ....[6]....
        /*0184*/ 	.word	0x000006a0
        /*0188*/ 	.word	0x000000ff
        /*018c*/ 	.word	0x00000018
        /*0190*/ 	.short	0x0100
        /*0192*/ 	.byte	0x04
	.zero		1


	//   ....[7]....
        /*0194*/ 	.word	0x000006b0
        /*0198*/ 	.word	0x000000ff
        /*019c*/ 	.word	0x00000040
        /*01a0*/ 	.short	0x0100
        /*01a2*/ 	.byte	0x04
	.zero		1


	//   ....[8]....
        /*01a4*/ 	.word	0x000006c0
        /*01a8*/ 	.word	0x000000ff
        /*01ac*/ 	.word	0x00000020
        /*01b0*/ 	.short	0x0100
        /*01b2*/ 	.byte	0x04
	.zero		1


	//   ....[9]....
        /*01b4*/ 	.word	0x000006d0
        /*01b8*/ 	.word	0x000000ff
        /*01bc*/ 	.word	0x00000048
        /*01c0*/ 	.short	0x0100
        /*01c2*/ 	.byte	0x04
	.zero		1


	//   ....[10]....
        /*01c4*/ 	.word	0x000007f0
        /*01c8*/ 	.word	0x000000ff
        /*01cc*/ 	.word	0x00000050
        /*01d0*/ 	.short	0x0100
        /*01d2*/ 	.byte	0x04
	.zero		1


	//   ....[11]....
        /*01d4*/ 	.word	0x00000800
        /*01d8*/ 	.word	0x000000ff
        /*01dc*/ 	.word	0x00000070
        /*01e0*/ 	.short	0x0100
        /*01e2*/ 	.byte	0x04
	.zero		1


	//   ....[12]....
        /*01e4*/ 	.word	0x00000810
        /*01e8*/ 	.word	0x000000ff
        /*01ec*/ 	.word	0x00000058
        /*01f0*/ 	.short	0x0100
        /*01f2*/ 	.byte	0x04
	.zero		1


	//   ....[13]....
        /*01f4*/ 	.word	0x00000820
        /*01f8*/ 	.word	0x000000ff
        /*01fc*/ 	.word	0x00000078
        /*0200*/ 	.short	0x0100
        /*0202*/ 	.byte	0x04
	.zero		1


	//   ....[14]....
        /*0204*/ 	.word	0x00000830
        /*0208*/ 	.word	0x000000ff
        /*020c*/ 	.word	0x00000060
        /*0210*/ 	.short	0x0100
        /*0212*/ 	.byte	0x04
	.zero		1


	//   ....[15]....
        /*0214*/ 	.word	0x00000840
        /*0218*/ 	.word	0x000000ff
        /*021c*/ 	.word	0x00000080
        /*0220*/ 	.short	0x0100
        /*0222*/ 	.byte	0x04
	.zero		1


	//   ....[16]....
        /*0224*/ 	.word	0x00000850
        /*0228*/ 	.word	0x000000ff
        /*022c*/ 	.word	0x00000068
        /*0230*/ 	.short	0x0100
        /*0232*/ 	.byte	0x04
	.zero		1


	//   ....[17]....
        /*0234*/ 	.word	0x00000860
        /*0238*/ 	.word	0x000000ff
        /*023c*/ 	.word	0x00000088
        /*0240*/ 	.short	0x0100
        /*0242*/ 	.byte	0x04
	.zero		1


	//   ....[18]....
        /*0244*/ 	.word	0x00000940
        /*0248*/ 	.word	0x000000ff
        /*024c*/ 	.word	0x00000090
        /*0250*/ 	.short	0x0100
        /*0252*/ 	.byte	0x06
	.zero		1


	//   ....[19]....
        /*0254*/ 	.word	0x00000950
        /*0258*/ 	.word	0x000000ff
        /*025c*/ 	.word	0x00000098
        /*0260*/ 	.short	0x0100
        /*0262*/ 	.byte	0x06
	.zero		1


	//   ....[20]....
        /*0264*/ 	.word	0x00000a80
        /*0268*/ 	.word	0x000000ff
        /*026c*/ 	.word	0x000000a0
        /*0270*/ 	.short	0x0100
        /*0272*/ 	.byte	0x06
	.zero		1


	//   ....[21]....
        /*0274*/ 	.word	0x00000a90
        /*0278*/ 	.word	0x000000ff
        /*027c*/ 	.word	0x000000b0
        /*0280*/ 	.short	0x0100
        /*0282*/ 	.byte	0x06
	.zero		1


	//   ....[22]....
        /*0284*/ 	.word	0x00000aa0
        /*0288*/ 	.word	0x000000ff
        /*028c*/ 	.word	0x000000a8
        /*0290*/ 	.short	0x0100
        /*0292*/ 	.byte	0x06
	.zero		1


	//   ....[23]....
        /*0294*/ 	.word	0x00000ab0
        /*0298*/ 	.word	0x000000ff
        /*029c*/ 	.word	0x000000b8
        /*02a0*/ 	.short	0x0100
        /*02a2*/ 	.byte	0x06
	.zero		1


	//   ....[24]....
        /*02a4*/ 	.word	0x00000bd0
        /*02a8*/ 	.word	0x000000ff
        /*02ac*/ 	.word	0x000000c0
        /*02b0*/ 	.short	0x0100
        /*02b2*/ 	.byte	0x04
	.zero		1


	//   ....[25]....
        /*02b4*/ 	.word	0x00000be0
        /*02b8*/ 	.word	0x000000ff
        /*02bc*/ 	.word	0x000000e0
        /*02c0*/ 	.short	0x0100
        /*02c2*/ 	.byte	0x04
	.zero		1


	//   ....[26]....
        /*02c4*/ 	.word	0x00000bf0
        /*02c8*/ 	.word	0x000000ff
        /*02cc*/ 	.word	0x000000c8
        /*02d0*/ 	.short	0x0100
        /*02d2*/ 	.byte	0x04
	.zero		1


	//   ....[27]....
        /*02d4*/ 	.word	0x00000c00
        /*02d8*/ 	.word	0x000000ff
        /*02dc*/ 	.word	0x000000e8
        /*02e0*/ 	.short	0x0100
        /*02e2*/ 	.byte	0x04
	.zero		1


	//   ....[28]....
        /*02e4*/ 	.word	0x00000c10
        /*02e8*/ 	.word	0x000000ff
        /*02ec*/ 	.word	0x000000d0
        /*02f0*/ 	.short	0x0100
        /*02f2*/ 	.byte	0x04
	.zero		1


	//   ....[29]....
        /*02f4*/ 	.word	0x00000c20
        /*02f8*/ 	.word	0x000000ff
        /*02fc*/ 	.word	0x000000f0
        /*0300*/ 	.short	0x0100
        /*0302*/ 	.byte	0x04
	.zero		1


	//   ....[30]....
        /*0304*/ 	.word	0x00000c30
        /*0308*/ 	.word	0x000000ff
        /*030c*/ 	.word	0x000000d8
        /*0310*/ 	.short	0x0100
        /*0312*/ 	.byte	0x04
	.zero		1


	//   ....[31]....
        /*0314*/ 	.word	0x00000c40
        /*0318*/ 	.word	0x000000ff
        /*031c*/ 	.word	0x000000f8
        /*0320*/ 	.short	0x0100
        /*0322*/ 	.byte	0x04
	.zero		1


	//   ....[32]....
        /*0324*/ 	.word	0x00000d30
        /*0328*/ 	.word	0x000000ff
        /*032c*/ 	.word	0x00000100
        /*0330*/ 	.short	0x0100
        /*0332*/ 	.byte	0x04
	.zero		1


	//   ....[33]....
        /*0334*/ 	.word	0x00000d40
        /*0338*/ 	.word	0x000000ff
        /*033c*/ 	.word	0x00000110
        /*0340*/ 	.short	0x0100
        /*0342*/ 	.byte	0x04
	.zero		1


	//   ....[34]....
        /*0344*/ 	.word	0x00000d50
        /*0348*/ 	.word	0x000000ff
        /*034c*/ 	.word	0x00000108
        /*0350*/ 	.short	0x0100
        /*0352*/ 	.byte	0x04
	.zero		1


	//   ....[35]....
        /*0354*/ 	.word	0x00000d60
        /*0358*/ 	.word	0x000000ff
        /*035c*/ 	.word	0x00000118
        /*0360*/ 	.short	0x0100
        /*0362*/ 	.byte	0x04
	.zero		1


	//   ....[36]....
        /*0364*/ 	.word	0x00000e60
        /*0368*/ 	.word	0x000000ff
        /*036c*/ 	.word	0x00000120
        /*0370*/ 	.short	0x0100
        /*0372*/ 	.byte	0x06
	.zero		1


	//   ....[37]....
        /*0374*/ 	.word	0x00001ba0
        /*0378*/ 	.word	0x00000000
        /*037c*/ 	.word	0x00000110
        /*0380*/ 	.short	0x010a
        /*0382*/ 	.byte	0xff
	.zero		1


	//   ....[38]....
        /*0384*/ 	.word	0x00001bd0
        /*0388*/ 	.word	0x00000000
        /*038c*/ 	.word	0x00000100
        /*0390*/ 	.short	0x0101
        /*0392*/ 	.byte	0xff
	.zero		1


	//   ....[39]....
        /*0394*/ 	.word	0x00001c90
        /*0398*/ 	.word	0x000000ff
        /*039c*/ 	.word	0x00000028
        /*03a0*/ 	.short	0x010a
        /*03a2*/ 	.byte	0x04
	.zero		1


	//   ....[40]....
        /*03a4*/ 	.word	0x00001d60
        /*03a8*/ 	.word	0x000000ff
        /*03ac*/ 	.word	0x00000028
        /*03b0*/ 	.short	0x010a
        /*03b2*/ 	.byte	0x21
	.zero		1


	//   ....[41]....
        /*03b4*/ 	.word	0x00001f10
        /*03b8*/ 	.word	0x000000ff
        /*03bc*/ 	.word	0x00000028
        /*03c0*/ 	.short	0x010a
        /*03c2*/ 	.byte	0x05
	.zero		1


	//   ....[42]....
        /*03c4*/ 	.word	0x00002060
        /*03c8*/ 	.word	0x000000ff
        /*03cc*/ 	.word	0x00000098
        /*03d0*/ 	.short	0x0101
        /*03d2*/ 	.byte	0x06
	.zero		1


	//   ....[43]....
        /*03d4*/ 	.word	0x00002080
        /*03d8*/ 	.word	0x000000ff
        /*03dc*/ 	.word	0x00000028
        /*03e0*/ 	.short	0x010a
        /*03e2*/ 	.byte	0x04
	.zero		1


	//   ....[44]....
        /*03e4*/ 	.word	0x00002100
        /*03e8*/ 	.word	0x000000ff
        /*03ec*/ 	.word	0x00000028
        /*03f0*/ 	.short	0x010a
        /*03f2*/ 	.byte	0x11
	.zero		1


	//   ....[45]....
        /*03f4*/ 	.word	0x00002290
        /*03f8*/ 	.word	0x000000ff
        /*03fc*/ 	.word	0x00000028
        /*0400*/ 	.short	0x010a
        /*0402*/ 	.byte	0x05
	.zero		1


	//   ....[46]....
        /*0404*/ 	.word	0x00002430
        /*0408*/ 	.word	0x00000003
        /*040c*/ 	.word	0x000000a0
        /*0410*/ 	.short	0x010a
        /*0412*/ 	.byte	0xff
	.zero		1


	//   ....[47]....
        /*0414*/ 	.word	0x00002580
        /*0418*/ 	.word	0x00000000
        /*041c*/ 	.word	0x00000000
        /*0420*/ 	.short	0x0101
        /*0422*/ 	.byte	0xff
	.zero		1


	//   ....[48]....
        /*0424*/ 	.word	0x00002b30
        /*0428*/ 	.word	0x000000ff
        /*042c*/ 	.word	0x00000000
        /*0430*/ 	.short	0x010a
        /*0432*/ 	.byte	0x04
	.zero		1


	//   ....[49]....
        /*0434*/ 	.word	0x00002bc0
        /*0438*/ 	.word	0x000000ff
        /*043c*/ 	.word	0x00000000
        /*0440*/ 	.short	0x010a
        /*0442*/ 	.byte	0x05
	.zero		1


	//   ....[50]....
        /*0444*/ 	.word	0x00002c50
        /*0448*/ 	.word	0x000000ff
        /*044c*/ 	.word	0x00000000
        /*0450*/ 	.short	0x010a
        /*0452*/ 	.byte	0x05
	.zero		1


	//   ....[51]....
        /*0454*/ 	.word	0x00002ce0
        /*0458*/ 	.word	0x000000ff
        /*045c*/ 	.word	0x00000000
        /*0460*/ 	.short	0x010a
        /*0462*/ 	.byte	0x05
	.zero		1


	//   ....[52]....
        /*0464*/ 	.word	0x00002d80
        /*0468*/ 	.word	0x00000000
        /*046c*/ 	.word	0x00000000
        /*0470*/ 	.short	0x010a
        /*0472*/ 	.byte	0xff
	.zero		1


	//   ....[53]....
        /*0474*/ 	.word	0x00002ea0
        /*0478*/ 	.word	0x00000002
        /*047c*/ 	.word	0x00000100
        /*0480*/ 	.short	0x010a
        /*0482*/ 	.byte	0xff
	.zero		1


	//   ....[54]....
        /*0484*/ 	.word	0x00002f10
        /*0488*/ 	.word	0x00000002
        /*048c*/ 	.word	0x00000000
        /*0490*/ 	.short	0x0101
        /*0492*/ 	.byte	0xff
	.zero		1


	//   ....[55]....
        /*0494*/ 	.word	0x00002f30
        /*0498*/ 	.word	0x000000ff
        /*049c*/ 	.word	0x000000b0
        /*04a0*/ 	.short	0x010a
        /*04a2*/ 	.byte	0x04
	.zero		1


	//   ....[56]....
        /*04a4*/ 	.word	0x00003050
        /*04a8*/ 	.word	0x00000002
        /*04ac*/ 	.word	0x000000a0
        /*04b0*/ 	.short	0x010a
        /*04b2*/ 	.byte	0xff
	.zero		1


	//   ....[57]....
        /*04b4*/ 	.word	0x00003150
        /*04b8*/ 	.word	0x00000002
        /*04bc*/ 	.word	0x00000000
        /*04c0*/ 	.short	0x0101
        /*04c2*/ 	.byte	0xff
	.zero		1


	//   ....[58]....
        /*04c4*/ 	.word	0x000031e0
        /*04c8*/ 	.word	0x000000ff
        /*04cc*/ 	.word	0x000000b0
        /*04d0*/ 	.short	0x0106
        /*04d2*/ 	.byte	0x04
	.zero		1


	//   ....[59]....
        /*04d4*/ 	.word	0x00003200
        /*04d8*/ 	.word	0x000000ff
        /*04dc*/ 	.word	0x000000b0
        /*04e0*/ 	.short	0x010a
        /*04e2*/ 	.byte	0x04
	.zero		1


	//   ....[60]....
        /*04e4*/ 	.word	0x00003290
        /*04e8*/ 	.word	0x000000ff
        /*04ec*/ 	.word	0x000000b0
        /*04f0*/ 	.short	0x0106
        /*04f2*/ 	.byte	0x07
	.zero		1


	//   ....[61]....
        /*04f4*/ 	.word	0x000032d0
        /*04f8*/ 	.word	0x00000000
        /*04fc*/ 	.word	0x000000b0
        /*0500*/ 	.short	0x010a
        /*0502*/ 	.byte	0xff
	.zero		1


	//   ....[62]....
        /*0504*/ 	.word	0x00003510
        /*0508*/ 	.word	0x000000ff
        /*050c*/ 	.word	0x00000008
        /*0510*/ 	.short	0x010a
        /*0512*/ 	.byte	0x05
	.zero		1


	//   ....[63]....
        /*0514*/ 	.word	0x00003530
        /*0518*/ 	.word	0x000000ff
        /*051c*/ 	.word	0x00000008
        /*0520*/ 	.short	0x010a
        /*0522*/ 	.byte	0x05
	.zero		1


	//   ....[64]....
        /*0524*/ 	.word	0x000036c0
        /*0528*/ 	.word	0x000000ff
        /*052c*/ 	.word	0x00000008
        /*0530*/ 	.short	0x010a
        /*0532*/ 	.byte	0x05
	.zero		1


	//   ....[65]....
        /*0534*/ 	.word	0x000036e0
        /*0538*/ 	.word	0x000000ff
        /*053c*/ 	.word	0x00000008
        /*0540*/ 	.short	0x010a
        /*0542*/ 	.byte	0x05
	.zero		1


	//   ....[66]....
        /*0544*/ 	.word	0x000037a0
        /*0548*/ 	.word	0x000000ff
        /*054c*/ 	.word	0x00000000
        /*0550*/ 	.short	0x0101
        /*0552*/ 	.byte	0x04
	.zero		1


	//   ....[67]....
        /*0554*/ 	.word	0x00003ae0
        /*0558*/ 	.word	0x00000000
        /*055c*/ 	.word	0x000000a0
        /*0560*/ 	.short	0x010a
        /*0562*/ 	.byte	0xff
	.zero		1


	//   ....[68]....
        /*0564*/ 	.word	0x00003ba0
        /*0568*/ 	.word	0x00000000
        /*056c*/ 	.word	0x00000000
        /*0570*/ 	.short	0x0101
        /*0572*/ 	.byte	0xff
	.zero		1


	//   ....[69]....
        /*0574*/ 	.word	0x00003c60
        /*0578*/ 	.word	0x000000ff
        /*057c*/ 	.word	0x00000000
        /*0580*/ 	.short	0x010a
        /*0582*/ 	.byte	0x04
	.zero		1


	//   ....[70]....
        /*0584*/ 	.word	0x00003c70
        /*0588*/ 	.word	0x000000ff
        /*058c*/ 	.word	0x000000e0
        /*0590*/ 	.short	0x010a
        /*0592*/ 	.byte	0x1f
	.zero		1


	//   ....[71]....
        /*0594*/ 	.word	0x00003d20
        /*0598*/ 	.word	0x000000ff
        /*059c*/ 	.word	0x00000000
        /*05a0*/ 	.short	0x010a
        /*05a2*/ 	.byte	0x05
	.zero		1


	//   ....[72]....
        /*05a4*/ 	.word	0x00003e50
        /*05a8*/ 	.word	0x000000ff
        /*05ac*/ 	.word	0x00000000
        /*05b0*/ 	.short	0x010a
        /*05b2*/ 	.byte	0x04
	.zero		1


	//   ....[73]....
        /*05b4*/ 	.word	0x00004150
        /*05b8*/ 	.word	0x000000ff
        /*05bc*/ 	.word	0x00000000
        /*05c0*/ 	.short	0x010a
        /*05c2*/ 	.byte	0x04
	.zero		1


	//   ....[74]....
        /*05c4*/ 	.word	0x000041e0
        /*05c8*/ 	.word	0x000000ff
        /*05cc*/ 	.word	0x00000000
        /*05d0*/ 	.short	0x010a
        /*05d2*/ 	.byte	0x05
	.zero		1


	//   ....[75]....
        /*05d4*/ 	.word	0x00004270
        /*05d8*/ 	.word	0x000000ff
        /*05dc*/ 	.word	0x00000000
        /*05e0*/ 	.short	0x010a
        /*05e2*/ 	.byte	0x05
	.zero		1


	//   ....[76]....
        /*05e4*/ 	.word	0x00004310
        /*05e8*/ 	.word	0x00000000
        /*05ec*/ 	.word	0x00000000
        /*05f0*/ 	.short	0x010a
        /*05f2*/ 	.byte	0xff
	.zero		1


	//   ....[77]....
        /*05f4*/ 	.word	0x00004350
        /*05f8*/ 	.word	0x00000000
        /*05fc*/ 	.word	0x00000000
        /*0600*/ 	.short	0x010a
        /*0602*/ 	.byte	0xff
	.zero		1


	//   ....[78]....
        /*0604*/ 	.word	0x000043c0
        /*0608*/ 	.word	0x000000ff
        /*060c*/ 	.word	0x00000000
        /*0610*/ 	.short	0x0101
        /*0612*/ 	.byte	0x04
	.zero		1


	//   ....[79]....
        /*0614*/ 	.word	0x00004400
        /*0618*/ 	.word	0x000000ff
        /*061c*/ 	.word	0x00000120
        /*0620*/ 	.short	0x010a
        /*0622*/ 	.byte	0x1a
	.zero		1


	//   ....[80]....
        /*0624*/ 	.word	0x00004450
        /*0628*/ 	.word	0x000000ff
        /*062c*/ 	.word	0x00000000
        /*0630*/ 	.short	0x0101
        /*0632*/ 	.byte	0x04
	.zero		1


	//   ....[81]....
        /*0634*/ 	.word	0x000048f0
        /*0638*/ 	.word	0x0000000c
        /*063c*/ 	.word	0x000000a0
        /*0640*/ 	.short	0x010a
        /*0642*/ 	.byte	0xff
	.zero		1


	//   ....[82]....
        /*0644*/ 	.word	0x00004a60
        /*0648*/ 	.word	0x00000000
        /*064c*/ 	.word	0x00000000
        /*0650*/ 	.short	0x0101
        /*0652*/ 	.byte	0xff
	.zero		1


	//   ....[83]....
        /*0654*/ 	.word	0x00004ef0
        /*0658*/ 	.word	0x000000ff
        /*065c*/ 	.word	0x00000098
        /*0660*/ 	.short	0x010a
        /*0662*/ 	.byte	0x15
	.zero		1


	//   ....[84]....
        /*0664*/ 	.word	0x00005070
        /*0668*/ 	.word	0x000000ff
        /*066c*/ 	.word	0x00000070
        /*0670*/ 	.short	0x010a
        /*0672*/ 	.byte	0x15
	.zero		1


	//   ....[85]....
        /*0674*/ 	.word	0x00005270
        /*0678*/ 	.word	0x000000ff
        /*067c*/ 	.word	0x00000050
        /*0680*/ 	.short	0x010b
        /*0682*/ 	.byte	0x15
	.zero		1


	//   ....[86]....
        /*0684*/ 	.word	0x00005280
        /*0688*/ 	.word	0x000000ff
        /*068c*/ 	.word	0x00000000
        /*0690*/ 	.short	0x0101
        /*0692*/ 	.byte	0x06
	.zero		1


	//   ....[87]....
        /*0694*/ 	.word	0x00005290
        /*0698*/ 	.word	0x000000ff
        /*069c*/ 	.word	0x00000078
        /*06a0*/ 	.short	0x010a
        /*06a2*/ 	.byte	0x15
	.zero		1


	//   ....[88]....
        /*06a4*/ 	.word	0x00005440
        /*06a8*/ 	.word	0x000000ff
        /*06ac*/ 	.word	0x00000058
        /*06b0*/ 	.short	0x010b
        /*06b2*/ 	.byte	0x15
	.zero		1


	//   ....[89]....
        /*06b4*/ 	.word	0x00005450
        /*06b8*/ 	.word	0x000000ff
        /*06bc*/ 	.word	0x00000000
        /*06c0*/ 	.short	0x0101
        /*06c2*/ 	.byte	0x06
	.zero		1


	//   ....[90]....
        /*06c4*/ 	.word	0x00005460
        /*06c8*/ 	.word	0x000000ff
        /*06cc*/ 	.word	0x00000080
        /*06d0*/ 	.short	0x010a
        /*06d2*/ 	.byte	0x15
	.zero		1


	//   ....[91]....
        /*06d4*/ 	.word	0x00005610
        /*06d8*/ 	.word	0x000000ff
        /*06dc*/ 	.word	0x00000060
        /*06e0*/ 	.short	0x010b
        /*06e2*/ 	.byte	0x15
	.zero		1


	//   ....[92]....
        /*06e4*/ 	.word	0x00005620
        /*06e8*/ 	.word	0x000000ff
        /*06ec*/ 	.word	0x00000000
        /*06f0*/ 	.short	0x0101
        /*06f2*/ 	.byte	0x06
	.zero		1


	//   ....[93]....
        /*06f4*/ 	.word	0x00005630
        /*06f8*/ 	.word	0x000000ff
        /*06fc*/ 	.word	0x00000088
        /*0700*/ 	.short	0x010a
        /*0702*/ 	.byte	0x15
	.zero		1


	//   ....[94]....
        /*0704*/ 	.word	0x00005870
        /*0708*/ 	.word	0x000000ff
        /*070c*/ 	.word	0x00000068
        /*0710*/ 	.short	0x010b
        /*0712*/ 	.byte	0x15
	.zero		1


	//   ....[95]....
        /*0714*/ 	.word	0x00005880
        /*0718*/ 	.word	0x000000ff
        /*071c*/ 	.word	0x00000000
        /*0720*/ 	.short	0x0101
        /*0722*/ 	.byte	0x25
	.zero		1


	//   ....[96]....
        /*0724*/ 	.word	0x000058c0
        /*0728*/ 	.word	0x000000ff
        /*072c*/ 	.word	0x00000070
        /*0730*/ 	.short	0x010a
        /*0732*/ 	.byte	0x15
	.zero		1


	//   ....[97]....
        /*0734*/ 	.word	0x000058e0
        /*0738*/ 	.word	0x000000ff
        /*073c*/ 	.word	0x00000078
        /*0740*/ 	.short	0x010a
        /*0742*/ 	.byte	0x15
	.zero		1


	//   ....[98]....
        /*0744*/ 	.word	0x00005900
        /*0748*/ 	.word	0x000000ff
        /*074c*/ 	.word	0x00000080
        /*0750*/ 	.short	0x010a
        /*0752*/ 	.byte	0x15
	.zero		1


	//   ....[99]....
        /*0754*/ 	.word	0x00005940
        /*0758*/ 	.word	0x00000000
        /*075c*/ 	.word	0x00000088
        /*0760*/ 	.short	0x010a
        /*0762*/ 	.byte	0xff
	.zero		1


	//   ....[100]....
        /*0764*/ 	.word	0x00005c60
        /*0768*/ 	.word	0x00000003
        /*076c*/ 	.word	0x000000a0
        /*0770*/ 	.short	0x010a
        /*0772*/ 	.byte	0xff
	.zero		1


	//   ....[101]....
        /*0774*/ 	.word	0x00005de0
        /*0778*/ 	.word	0x00000000
        /*077c*/ 	.word	0x00000000
        /*0780*/ 	.short	0x0101
        /*0782*/ 	.byte	0xff
	.zero		1


	//   ....[102]....
        /*0784*/ 	.word	0x000068c0
        /*0788*/ 	.word	0x000000ff
        /*078c*/ 	.word	0x00000050
        /*0790*/ 	.short	0x010a
        /*0792*/ 	.byte	0x2b
	.zero		1


	//   ....[103]....
        /*0794*/ 	.word	0x000068f0
        /*0798*/ 	.word	0x00000036
        /*079c*/ 	.word	0x000000c0
        /*07a0*/ 	.short	0x010a
        /*07a2*/ 	.byte	0xff
	.zero		1


	//   ....[104]....
        /*07a4*/ 	.word	0x00006a00
        /*07a8*/ 	.word	0x000000ff
        /*07ac*/ 	.word	0x00000050
        /*07b0*/ 	.short	0x010a
        /*07b2*/ 	.byte	0x2b
	.zero		1


	//   ....[105]....
        /*07b4*/ 	.word	0x00006ad0
        /*07b8*/ 	.word	0x00000036
        /*07bc*/ 	.word	0x000000c0
        /*07c0*/ 	.short	0x010a
        /*07c2*/ 	.byte	0xff
	.zero		1


	//   ....[106]....
        /*07c4*/ 	.word	0x00007290
        /*07c8*/ 	.word	0x00000000
        /*07cc*/ 	.word	0x00000000
        /*07d0*/ 	.short	0x0101
        /*07d2*/ 	.byte	0xff
	.zero		1


	//   ....[107]....
        /*07d4*/ 	.word	0x000072a0
        /*07d8*/ 	.word	0x00000002
        /*07dc*/ 	.word	0x00000050
        /*07e0*/ 	.short	0x010a
        /*07e2*/ 	.byte	0xff
	.zero		1


	//   ....[108]....
        /*07e4*/ 	.word	0x00007360
        /*07e8*/ 	.word	0x00000002
        /*07ec*/ 	.word	0x00000050
        /*07f0*/ 	.short	0x010a
        /*07f2*/ 	.byte	0xff
	.zero		1


	//   ....[109]....
        /*07f4*/ 	.word	0x00007b60
        /*07f8*/ 	.word	0x00000000
        /*07fc*/ 	.word	0x00000000
        /*0800*/ 	.short	0x0101
        /*0802*/ 	.byte	0xff
	.zero		1


	//   ....[110]....
        /*0804*/ 	.word	0x00007b80
        /*0808*/ 	.word	0x00000002
        /*080c*/ 	.word	0x00000050
        /*0810*/ 	.short	0x010a
        /*0812*/ 	.byte	0xff
	.zero		1


	//   ....[111]....
        /*0814*/ 	.word	0x00007c30
        /*0818*/ 	.word	0x00000002
        /*081c*/ 	.word	0x00000050
        /*0820*/ 	.short	0x010a
        /*0822*/ 	.byte	0xff
	.zero		1


	//   ....[112]....
        /*0824*/ 	.word	0x00008430
        /*0828*/ 	.word	0x00000000
        /*082c*/ 	.word	0x00000000
        /*0830*/ 	.short	0x0101
        /*0832*/ 	.byte	0xff
	.zero		1


	//   ....[113]....
        /*0834*/ 	.word	0x00008450
        /*0838*/ 	.word	0x00000003
        /*083c*/ 	.word	0x00000050
        /*0840*/ 	.short	0x010a
        /*0842*/ 	.byte	0xff
	.zero		1


	//   ....[114]....
        /*0844*/ 	.word	0x00008500
        /*0848*/ 	.word	0x00000003
        /*084c*/ 	.word	0x00000050
        /*0850*/ 	.short	0x010a
        /*0852*/ 	.byte	0xff
	.zero		1


	//   ....[115]....
        /*0854*/ 	.word	0x000087b0
        /*0858*/ 	.word	0x00000036
        /*085c*/ 	.word	0x00000000
        /*0860*/ 	.short	0x0101
        /*0862*/ 	.byte	0xff
	.zero		1


	//   ....[116]....
        /*0864*/ 	.word	0x00008d50
        /*0868*/ 	.word	0x00000000
        /*086c*/ 	.word	0x00000000
        /*0870*/ 	.short	0x0101
        /*0872*/ 	.byte	0xff
	.zero		1


	//   ....[117]....
        /*0874*/ 	.word	0x00008ff0
        /*0878*/ 	.word	0x000000ff
        /*087c*/ 	.word	0x00000000
        /*0880*/ 	.short	0x0101
        /*0882*/ 	.byte	0x06
	.zero		1


	//   ....[118]....
        /*0884*/ 	.word	0x00009010
        /*0888*/ 	.word	0x00000000
        /*088c*/ 	.word	0x00000110
        /*0890*/ 	.short	0x010a
        /*0892*/ 	.byte	0xff
	.zero		1


	//   ....[119]....
        /*0894*/ 	.word	0x00009070
        /*0898*/ 	.word	0x00000000
        /*089c*/ 	.word	0x00000028
        /*08a0*/ 	.short	0x010a
        /*08a2*/ 	.byte	0xff
	.zero		1


	//   ....[120]....
        /*08a4*/ 	.word	0x000090d0
        /*08a8*/ 	.word	0x00000000
        /*08ac*/ 	.word	0x00000028
        /*08b0*/ 	.short	0x010a
        /*08b2*/ 	.byte	0xff
	.zero		1


	//   ....[121]....
        /*08b4*/ 	.word	0x00009120
        /*08b8*/ 	.word	0x00000003
        /*08bc*/ 	.word	0x000000a0
        /*08c0*/ 	.short	0x010a
        /*08c2*/ 	.byte	0xff
	.zero		1


	//   ....[122]....
        /*08c4*/ 	.word	0x00009180
        /*08c8*/ 	.word	0x00000000
        /*08cc*/ 	.word	0x00000000
        /*08d0*/ 	.short	0x010a
        /*08d2*/ 	.byte	0xff
	.zero		1


	//   ....[123]....
        /*08d4*/ 	.word	0x000091e0
        /*08d8*/ 	.word	0x00000000
        /*08dc*/ 	.word	0x00000000
        /*08e0*/ 	.short	0x010a
        /*08e2*/ 	.byte	0xff
	.zero		1


	//   ....[124]....
        /*08e4*/ 	.word	0x00009240
        /*08e8*/ 	.word	0x00000000
        /*08ec*/ 	.word	0x00000000
        /*08f0*/ 	.short	0x010a
        /*08f2*/ 	.byte	0xff
	.zero		1


	//   ....[125]....
        /*08f4*/ 	.word	0x000092a0
        /*08f8*/ 	.word	0x00000000
        /*08fc*/ 	.word	0x00000000
        /*0900*/ 	.short	0x010a
        /*0902*/ 	.byte	0xff
	.zero		1


	//   ....[126]....
        /*0904*/ 	.word	0x000092f0
        /*0908*/ 	.word	0x00000002
        /*090c*/ 	.word	0x00000100
        /*0910*/ 	.short	0x010a
        /*0912*/ 	.byte	0xff
	.zero		1


	//   ....[127]....
        /*0914*/ 	.word	0x00009350
        /*0918*/ 	.word	0x00000002
        /*091c*/ 	.word	0x000000b0
        /*0920*/ 	.short	0x010a
        /*0922*/ 	.byte	0xff
	.zero		1


	//   ....[128]....
        /*0924*/ 	.word	0x000093a0
        /*0928*/ 	.word	0x00000002
        /*092c*/ 	.word	0x000000a0
        /*0930*/ 	.short	0x010a
        /*0932*/ 	.byte	0xff
	.zero		1


	//   ....[129]....
        /*0934*/ 	.word	0x00009400
        /*0938*/ 	.word	0x00000000
        /*093c*/ 	.word	0x000000b0
        /*0940*/ 	.short	0x010a
        /*0942*/ 	.byte	0xff
	.zero		1


	//   ....[130]....
        /*0944*/ 	.word	0x00009460
        /*0948*/ 	.word	0x00000005
        /*094c*/ 	.word	0x00000008
        /*0950*/ 	.short	0x010a
        /*0952*/ 	.byte	0xff
	.zero		1


	//   ....[131]....
        /*0954*/ 	.word	0x00009540
        /*0958*/ 	.word	0x00000000
        /*095c*/ 	.word	0x00000008
        /*0960*/ 	.short	0x010a
        /*0962*/ 	.byte	0xff
	.zero		1


	//   ....[132]....
        /*0964*/ 	.word	0x00009590
        /*0968*/ 	.word	0x00000000
        /*096c*/ 	.word	0x000000a0
        /*0970*/ 	.short	0x010a
        /*0972*/ 	.byte	0xff
	.zero		1


	//   ....[133]....
        /*0974*/ 	.word	0x000095f0
        /*0978*/ 	.word	0x00000000
        /*097c*/ 	.word	0x000000e0
        /*0980*/ 	.short	0x010a
        /*0982*/ 	.byte	0xff
	.zero		1


	//   ....[134]....
        /*0984*/ 	.word	0x00009650
        /*0988*/ 	.word	0x00000000
        /*098c*/ 	.word	0x00000000
        /*0990*/ 	.short	0x010a
        /*0992*/ 	.byte	0xff
	.zero		1


	//   ....[135]....
        /*0994*/ 	.word	0x000096b0
        /*0998*/ 	.word	0x00000000
        /*099c*/ 	.word	0x00000000
        /*09a0*/ 	.short	0x010a
        /*09a2*/ 	.byte	0xff
	.zero		1


	//   ....[136]....
        /*09a4*/ 	.word	0x00009710
        /*09a8*/ 	.word	0x00000000
        /*09ac*/ 	.word	0x00000000
        /*09b0*/ 	.short	0x010a
        /*09b2*/ 	.byte	0xff
	.zero		1


	//   ....[137]....
        /*09b4*/ 	.word	0x00009770
        /*09b8*/ 	.word	0x00000000
        /*09bc*/ 	.word	0x00000000
        /*09c0*/ 	.short	0x010a
        /*09c2*/ 	.byte	0xff
	.zero		1


	//   ....[138]....
        /*09c4*/ 	.word	0x000097d0
        /*09c8*/ 	.word	0x00000000
        /*09cc*/ 	.word	0x00000120
        /*09d0*/ 	.short	0x010a
        /*09d2*/ 	.byte	0xff
	.zero		1


	//   ....[139]....
        /*09d4*/ 	.word	0x00009820
        /*09d8*/ 	.word	0x0000000c
        /*09dc*/ 	.word	0x000000a0
        /*09e0*/ 	.short	0x010a
        /*09e2*/ 	.byte	0xff
	.zero		1


	//   ....[140]....
        /*09e4*/ 	.word	0x00009880
        /*09e8*/ 	.word	0x00000000
        /*09ec*/ 	.word	0x00000098
        /*09f0*/ 	.short	0x010a
        /*09f2*/ 	.byte	0xff
	.zero		1


	//   ....[141]....
        /*09f4*/ 	.word	0x000098e0
        /*09f8*/ 	.word	0x00000000
        /*09fc*/ 	.word	0x00000070
        /*0a00*/ 	.short	0x010a
        /*0a02*/ 	.byte	0xff
	.zero		1


	//   ....[142]....
        /*0a04*/ 	.word	0x00009940
        /*0a08*/ 	.word	0x00000000
        /*0a0c*/ 	.word	0x00000078
        /*0a10*/ 	.short	0x010a
        /*0a12*/ 	.byte	0xff
	.zero		1


	//   ....[143]....
        /*0a14*/ 	.word	0x000099a0
        /*0a18*/ 	.word	0x00000000
        /*0a1c*/ 	.word	0x00000080
        /*0a20*/ 	.short	0x010a
        /*0a22*/ 	.byte	0xff
	.zero		1


	//   ....[144]....
        /*0a24*/ 	.word	0x00009a00
        /*0a28*/ 	.word	0x00000000
        /*0a2c*/ 	.word	0x00000088
        /*0a30*/ 	.short	0x010a
        /*0a32*/ 	.byte	0xff
	.zero		1


	//   ....[145]....
        /*0a34*/ 	.word	0x00009a60
        /*0a38*/ 	.word	0x00000000
        /*0a3c*/ 	.word	0x00000070
        /*0a40*/ 	.short	0x010a
        /*0a42*/ 	.byte	0xff
	.zero		1


	//   ....[146]....
        /*0a44*/ 	.word	0x00009ac0
        /*0a48*/ 	.word	0x00000000
        /*0a4c*/ 	.word	0x00000078
        /*0a50*/ 	.short	0x010a
        /*0a52*/ 	.byte	0xff
	.zero		1


	//   ....[147]....
        /*0a54*/ 	.word	0x00009b20
        /*0a58*/ 	.word	0x00000000
        /*0a5c*/ 	.word	0x00000080
        /*0a60*/ 	.short	0x010a
        /*0a62*/ 	.byte	0xff
	.zero		1


	//   ....[148]....
        /*0a64*/ 	.word	0x00009b70
        /*0a68*/ 	.word	0x00000003
        /*0a6c*/ 	.word	0x000000a0
        /*0a70*/ 	.short	0x010a
        /*0a72*/ 	.byte	0xff
	.zero		1


	//   ....[149]....
        /*0a74*/ 	.word	0x00009bd0
        /*0a78*/ 	.word	0x00000002
        /*0a7c*/ 	.word	0x00000050
        /*0a80*/ 	.short	0x010a
        /*0a82*/ 	.byte	0xff
	.zero		1


	//   ....[150]....
        /*0a84*/ 	.word	0x00009c20
        /*0a88*/ 	.word	0x00000036
        /*0a8c*/ 	.word	0x000000c0
        /*0a90*/ 	.short	0x010a
        /*0a92*/ 	.byte	0xff
	.zero		1


	//   ....[151]....
        /*0a94*/ 	.word	0x00009c70
        /*0a98*/ 	.word	0x00000002
        /*0a9c*/ 	.word	0x00000050
        /*0aa0*/ 	.short	0x010a
        /*0aa2*/ 	.byte	0xff
	.zero		1


	//   ....[152]....
        /*0aa4*/ 	.word	0x00009cc0
        /*0aa8*/ 	.word	0x00000002
        /*0aac*/ 	.word	0x00000050
        /*0ab0*/ 	.short	0x010a
        /*0ab2*/ 	.byte	0xff
	.zero		1


	//   ....[153]....
        /*0ab4*/ 	.word	0x00009d10
        /*0ab8*/ 	.word	0x00000003
        /*0abc*/ 	.word	0x00000050
        /*0ac0*/ 	.short	0x010a
        /*0ac2*/ 	.byte	0xff
	.zero		1


	//----- nvinfo : EIATTR_NUM_MBARRIERS
	.align		4
.L_47:
        /*0ac4*/ 	.byte	0x03, 0x38
        /*0ac6*/ 	.short	0x0025


	//----- nvinfo : EIATTR_EXIT_INSTR_OFFSETS
	.align		4
        /*0ac8*/ 	.byte	0x04, 0x1c
        /*0aca*/ 	.short	(.L_49 - .L_48)


	//   ....[0]....
.L_48:
        /*0acc*/ 	.word	0x00002db0


	//   ....[1]....
        /*0ad0*/ 	.word	0x000032a0


	//   ....[2]....
        /*0ad4*/ 	.word	0x00003300


	//   ....[3]....
        /*0ad8*/ 	.word	0x00004680


	//   ....[4]....
        /*0adc*/ 	.word	0x00005970


	//   ....[5]....
        /*0ae0*/ 	.word	0x000059b0


	//   ....[6]....
        /*0ae4*/ 	.word	0x00008ef0


	//   ....[7]....
        /*0ae8*/ 	.word	0x00008f60


	//   ....[8]....
        /*0aec*/ 	.word	0x00008f90


	//   ....[9]....
        /*0af0*/ 	.word	0x00009000


	//----- nvinfo : EIATTR_MAX_THREADS
	.align		4
.L_49:
        /*0af4*/ 	.byte	0x04, 0x05
        /*0af6*/ 	.short	(.L_51 - .L_50)
.L_50:
        /*0af8*/ 	.word	0x00000100
        /*0afc*/ 	.word	0x00000001
        /*0b00*/ 	.word	0x00000001


	//----- nvinfo : EIATTR_CRS_STACK_SIZE
	.align		4
.L_51:
        /*0b04*/ 	.byte	0x04, 0x1e
        /*0b06*/ 	.short	(.L_53 - .L_52)
.L_52:
        /*0b08*/ 	.word	0x00000000


	//----- nvinfo : EIATTR_CBANK_PARAM_SIZE
	.align		4
.L_53:
        /*0b0c*/ 	.byte	0x03, 0x19
        /*0b0e*/ 	.short	0x0800


	//----- nvinfo : EIATTR_PARAM_CBANK
	.align		4
        /*0b10*/ 	.byte	0x04, 0x0a
        /*0b12*/ 	.short	(.L_55 - .L_54)
	.align		4
.L_54:
        /*0b14*/ 	.word	index@(.nv.constant0._ZN7cutlass13device_kernelINS_4gemm6kernel13GemmUniversalIN4cute5tupleIJiiiiEEENS1_10collective13CollectiveMmaINS1_35MainloopSm100TmaUmmaWarpSpecializedILi5ELi2ELi4ENS5_IJNS4_1CILi4EEENSA_ILi2EEENSA_ILi1EEEEEEEENS5_IJNSA_ILi128EEESG_NSA_ILi64EEEEEENS_6half_tENS5_IJlSD_lEEESJ_SK_NS4_8TiledMMAINS4_8MMA_AtomIJNS4_26SM100_MMA_F16BF16_2x1SM_SSISJ_SJ_fLi128ELi128ELNS4_4UMMA5MajorE0ELSP_0ELNSO_7ScaleInE0ELSQ_0EEEEEENS4_6LayoutINS5_IJSD_SD_SD_EEENS5_IJNSA_ILi0EEESV_SV_EEEEENS5_IJNS4_10UnderscoreESY_SY_EEEEENS4_28SM100_TMA_2SM_LOAD_MULTICASTENS4_14ComposedLayoutINS4_7SwizzleILi3ELi4ELi3EEENS4_18smem_ptr_flag_bitsILi16EEENST_INS5_IJNSA_ILi8EEESH_EEENS5_IJSH_SD_EEEEEEEvNS4_8identityES11_S1B_vS1C_EENS_8epilogue10collective18CollectiveEpilogueINS1E_23Sm100TmaWarpSpecializedILi4ELi2ELi16ELb1ELb0EEEJNS5_IJSH_SG_SH_EEENS5_IJNST_ISH_SD_EENST_INS5_IJNSA_ILi16EEESC_EEENS5_IJSD_SH_EEEEEEEESJ_SK_SJ_SK_NS1E_6fusion15FusionCallbacksIS1I_NS1Q_17LinearCombinationISJ_fSJ_fLNS_15FloatRoundStyleE2EEES1J_S1P_JEEENS4_5SM1004TMEM4LOAD26SM100_TMEM_LOAD_32dp32b16xENS4_13SM90_TMA_LOADENS12_INS13_ILi1ELi4ELi3EEES16_NST_INS5_IJS17_S1L_EEENS5_IJS1L_SD_EEEEEEENS4_39AutoVectorizingCopyWithAssumedAlignmentILi128EEENS4_14SM90_TMA_STOREES25_S27_S27_EEEvvEEEEvNT_6ParamsE)
        /*0b18*/ 	.short	0x0380
        /*0b1a*/ 	.short	0x0800


	//----- nvinfo : EIATTR_SW_WAR
	.align		4
.L_55:
        /*0b1c*/ 	.byte	0x04, 0x36
        /*0b1e*/ 	.short	(.L_57 - .L_56)
.L_56:
        /*0b20*/ 	.word	0x00000008
.L_57:


//--------------------- .nv.callgraph             --------------------------
	.section	.nv.callgraph,"",@"SHT_CUDA_CALLGRAPH"
	.align	4
	.sectionentsize	8
	.align		4
        /*0000*/ 	.word	0x00000000
	.align		4
        /*0004*/ 	.word	0xffffffff
	.align		4
        /*0008*/ 	.word	index@(_ZN7cutlass13device_kernelINS_4gemm6kernel13GemmUniversalIN4cute5tupleIJiiiiEEENS1_10collective13CollectiveMmaINS1_35MainloopSm100TmaUmmaWarpSpecializedILi5ELi2ELi4ENS5_IJNS4_1CILi4EEENSA_ILi2EEENSA_ILi1EEEEEEEENS5_IJNSA_ILi128EEESG_NSA_ILi64EEEEEENS_6half_tENS5_IJlSD_lEEESJ_SK_NS4_8TiledMMAINS4_8MMA_AtomIJNS4_26SM100_MMA_F16BF16_2x1SM_SSISJ_SJ_fLi128ELi128ELNS4_4UMMA5MajorE0ELSP_0ELNSO_7ScaleInE0ELSQ_0EEEEEENS4_6LayoutINS5_IJSD_SD_SD_EEENS5_IJNSA_ILi0EEESV_SV_EEEEENS5_IJNS4_10UnderscoreESY_SY_EEEEENS4_28SM100_TMA_2SM_LOAD_MULTICASTENS4_14ComposedLayoutINS4_7SwizzleILi3ELi4ELi3EEENS4_18smem_ptr_flag_bitsILi16EEENST_INS5_IJNSA_ILi8EEESH_EEENS5_IJSH_SD_EEEEEEEvNS4_8identityES11_S1B_vS1C_EENS_8epilogue10collective18CollectiveEpilogueINS1E_23Sm100TmaWarpSpecializedILi4ELi2ELi16ELb1ELb0EEEJNS5_IJSH_SG_SH_EEENS5_IJNST_ISH_SD_EENST_INS5_IJNSA_ILi16EEESC_EEENS5_IJSD_SH_EEEEEEEESJ_SK_SJ_SK_NS1E_6fusion15FusionCallbacksIS1I_NS1Q_17LinearCombinationISJ_fSJ_fLNS_15FloatRoundStyleE2EEES1J_S1P_JEEENS4_5SM1004TMEM4LOAD26SM100_TMEM_LOAD_32dp32b16xENS4_13SM90_TMA_LOADENS12_INS13_ILi1ELi4ELi3EEES16_NST_INS5_IJS17_S1L_EEENS5_IJS1L_SD_EEEEEEENS4_39AutoVectorizingCopyWithAssumedAlignmentILi128EEENS4_14SM90_TMA_STOREES25_S27_S27_EEEvvEEEEvNT_6ParamsE)
	.align		4
        /*000c*/ 	.word	index@(__assertfail)
	.align		4
        /*0010*/ 	.word	0x00000000
	.align		4
        /*0014*/ 	.word	0xfffffffe
	.align		4
        /*0018*/ 	.word	0x00000000
	.align		4
        /*001c*/ 	.word	0xfffffffd
	.align		4
        /*0020*/ 	.word	0x00000000
	.align		4
        /*0024*/ 	.word	0xfffffffc


//--------------------- .nv.constant4             --------------------------
	.section	.nv.constant4,"a",@progbits
	.align	8
	.align		8
.nv.constant4:
        /*0000*/ 	.dword	__assertfail
	.align		8
        /*0008*/ 	.dword	__unnamed_1
	.align		8
        /*0010*/ 	.dword	__unnamed_2
	.align		8
        /*0018*/ 	.dword	_ZN40_INTERNAL_11a0e3e0_4_k_cu_81f587e1_355984cuda3std3__45__cpo5beginE
	.align		8
        /*0020*/ 	.dword	_ZN40_INTERNAL_11a0e3e0_4_k_cu_81f587e1_355984cuda3std3__45__cpo3endE
	.align		8
        /*0028*/ 	.dword	_ZN40_INTERNAL_11a0e3e0_4_k_cu_81f587e1_355984cuda3std3__45__cpo6cbeginE
	.align		8
        /*0030*/ 	.dword	_ZN40_INTERNAL_11a0e3e0_4_k_cu_81f587e1_355984cuda3std3__45__cpo4cendE
	.align		8
        /*0038*/ 	.dword	_ZN40_INTERNAL_11a0e3e0_4_k_cu_81f587e1_355984cuda3std3__442_GLOBAL__N__11a0e3e0_4_k_cu_81f587e1_355986ignoreE
	.align		8
        /*0040*/ 	.dword	_ZN40_INTERNAL_11a0e3e0_4_k_cu_81f587e1_355984cuda3std3__419piecewise_constructE
	.align		8
        /*0048*/ 	.dword	_ZN40_INTERNAL_11a0e3e0_4_k_cu_81f587e1_355984cuda3std3__48in_placeE
	.align		8
        /*0050*/ 	.dword	_ZN40_INTERNAL_11a0e3e0_4_k_cu_81f587e1_355984cuda3std6ranges3__45__cpo4swapE
	.align		8
        /*0058*/ 	.dword	_ZN40_INTERNAL_11a0e3e0_4_k_cu_81f587e1_355984cuda3std6ranges3__45__cpo9iter_moveE
	.align		8
        /*0060*/ 	.dword	_ZN40_INTERNAL_11a0e3e0_4_k_cu_81f587e1_355984cute7productE
	.align		8
        /*0068*/ 	.dword	_ZN40_INTERNAL_11a0e3e0_4_k_cu_81f587e1_355984cute1_E
	.align		8
        /*0070*/ 	.dword	$str$25
	.align		8
        /*0078*/ 	.dword	$str$26
	.align		8
        /*0080*/ 	.dword	$str$27
	.align		8
        /*0088*/ 	.dword	$str$28


//--------------------- .text._ZN7cutlass13device_kernelINS_4gemm6kernel13GemmUniversalIN4cute5tupleIJiiiiEEENS1_10collective13CollectiveMmaINS1_35MainloopSm100TmaUmmaWarpSpecializedILi5ELi2ELi4ENS5_IJNS4_1CILi4EEENSA_ILi2EEENSA_ILi1EEEEEEEENS5_IJNSA_ILi128EEESG_NSA_ILi64EEEEEENS_6half_tENS5_IJlSD_lEEESJ_SK_NS4_8TiledMMAINS4_8MMA_AtomIJNS4_26SM100_MMA_F16BF16_2x1SM_SSISJ_SJ_fLi128ELi128ELNS4_4UMMA5MajorE0ELSP_0ELNSO_7ScaleInE0ELSQ_0EEEEEENS4_6LayoutINS5_IJSD_SD_SD_EEENS5_IJNSA_ILi0EEESV_SV_EEEEENS5_IJNS4_10UnderscoreESY_SY_EEEEENS4_28SM100_TMA_2SM_LOAD_MULTICASTENS4_14ComposedLayoutINS4_7SwizzleILi3ELi4ELi3EEENS4_18smem_ptr_flag_bitsILi16EEENST_INS5_IJNSA_ILi8EEESH_EEENS5_IJSH_SD_EEEEEEEvNS4_8identityES11_S1B_vS1C_EENS_8epilogue10collective18CollectiveEpilogueINS1E_23Sm100TmaWarpSpecializedILi4ELi2ELi16ELb1ELb0EEEJNS5_IJSH_SG_SH_EEENS5_IJNST_ISH_SD_EENST_INS5_IJNSA_ILi16EEESC_EEENS5_IJSD_SH_EEEEEEEESJ_SK_SJ_SK_NS1E_6fusion15FusionCallbacksIS1I_NS1Q_17LinearCombinationISJ_fSJ_fLNS_15FloatRoundStyleE2EEES1J_S1P_JEEENS4_5SM1004TMEM4LOAD26SM100_TMEM_LOAD_32dp32b16xENS4_13SM90_TMA_LOADENS12_INS13_ILi1ELi4ELi3EEES16_NST_INS5_IJS17_S1L_EEENS5_IJS1L_SD_EEEEEEENS4_39AutoVectorizingCopyWithAssumedAlignmentILi128EEENS4_14SM90_TMA_STOREES25_S27_S27_EEEvvEEEEvNT_6ParamsE --------------------------
	.section	.text._ZN7cutlass13device_kernelINS_4gemm6kernel13GemmUniversalIN4cute5tupleIJiiiiEEENS1_10collective13CollectiveMmaINS1_35MainloopSm100TmaUmmaWarpSpecializedILi5ELi2ELi4ENS5_IJNS4_1CILi4EEENSA_ILi2EEENSA_ILi1EEEEEEEENS5_IJNSA_ILi128EEESG_NSA_ILi64EEEEEENS_6half_tENS5_IJlSD_lEEESJ_SK_NS4_8TiledMMAINS4_8MMA_AtomIJNS4_26SM100_MMA_F16BF16_2x1SM_SSISJ_SJ_fLi128ELi128ELNS4_4UMMA5MajorE0ELSP_0ELNSO_7ScaleInE0ELSQ_0EEEEEENS4_6LayoutINS5_IJSD_SD_SD_EEENS5_IJNSA_ILi0EEESV_SV_EEEEENS5_IJNS4_10UnderscoreESY_SY_EEEEENS4_28SM100_TMA_2SM_LOAD_MULTICASTENS4_14ComposedLayoutINS4_7SwizzleILi3ELi4ELi3EEENS4_18smem_ptr_flag_bitsILi16EEENST_INS5_IJNSA_ILi8EEESH_EEENS5_IJSH_SD_EEEEEEEvNS4_8identityES11_S1B_vS1C_EENS_8epilogue10collective18CollectiveEpilogueINS1E_23Sm100TmaWarpSpecializedILi4ELi2ELi16ELb1ELb0EEEJNS5_IJSH_SG_SH_EEENS5_IJNST_ISH_SD_EENST_INS5_IJNSA_ILi16EEESC_EEENS5_IJSD_SH_EEEEEEEESJ_SK_SJ_SK_NS1E_6fusion15FusionCallbacksIS1I_NS1Q_17LinearCombinationISJ_fSJ_fLNS_15FloatRoundStyleE2EEES1J_S1P_JEEENS4_5SM1004TMEM4LOAD26SM100_TMEM_LOAD_32dp32b16xENS4_13SM90_TMA_LOADENS12_INS13_ILi1ELi4ELi3EEES16_NST_INS5_IJS17_S1L_EEENS5_IJS1L_SD_EEEEEEENS4_39AutoVectorizingCopyWithAssumedAlignmentILi128EEENS4_14SM90_TMA_STOREES25_S27_S27_EEEvvEEEEvNT_6ParamsE,"ax",@progbits
	.align	128
.text._ZN7cutlass13device_kernelINS_4gemm6kernel13GemmUniversalIN4cute5tupleIJiiiiEEENS1_10collective13CollectiveMmaINS1_35MainloopSm100TmaUmmaWarpSpecializedILi5ELi2ELi4ENS5_IJNS4_1CILi4EEENSA_ILi2EEENSA_ILi1EEEEEEEENS5_IJNSA_ILi128EEESG_NSA_ILi64EEEEEENS_6half_tENS5_IJlSD_lEEESJ_SK_NS4_8TiledMMAINS4_8MMA_AtomIJNS4_26SM100_MMA_F16BF16_2x1SM_SSISJ_SJ_fLi128ELi128ELNS4_4UMMA5MajorE0ELSP_0ELNSO_7ScaleInE0ELSQ_0EEEEEENS4_6LayoutINS5_IJSD_SD_SD_EEENS5_IJNSA_ILi0EEESV_SV_EEEEENS5_IJNS4_10UnderscoreESY_SY_EEEEENS4_28SM100_TMA_2SM_LOAD_MULTICASTENS4_14ComposedLayoutINS4_7SwizzleILi3ELi4ELi3EEENS4_18smem_ptr_flag_bitsILi16EEENST_INS5_IJNSA_ILi8EEESH_EEENS5_IJSH_SD_EEEEEEEvNS4_8identityES11_S1B_vS1C_EENS_8epilogue10collective18CollectiveEpilogueINS1E_23Sm100TmaWarpSpecializedILi4ELi2ELi16ELb1ELb0EEEJNS5_IJSH_SG_SH_EEENS5_IJNST_ISH_SD_EENST_INS5_IJNSA_ILi16EEESC_EEENS5_IJSD_SH_EEEEEEEESJ_SK_SJ_SK_NS1E_6fusion15FusionCallbacksIS1I_NS1Q_17LinearCombinationISJ_fSJ_fLNS_15FloatRoundStyleE2EEES1J_S1P_JEEENS4_5SM1004TMEM4LOAD26SM100_TMEM_LOAD_32dp32b16xENS4_13SM90_TMA_LOADENS12_INS13_ILi1ELi4ELi3EEES16_NST_INS5_IJS17_S1L_EEENS5_IJS1L_SD_EEEEEEENS4_39AutoVectorizingCopyWithAssumedAlignmentILi128EEENS4_14SM90_TMA_STOREES25_S27_S27_EEEvvEEEEvNT_6ParamsE:
        .type           _ZN7cutlass13device_kernelINS_4gemm6kernel13GemmUniversalIN4cute5tupleIJiiiiEEENS1_10collective13CollectiveMmaINS1_35MainloopSm100TmaUmmaWarpSpecializedILi5ELi2ELi4ENS5_IJNS4_1CILi4EEENSA_ILi2EEENSA_ILi1EEEEEEEENS5_IJNSA_ILi128EEESG_NSA_ILi64EEEEEENS_6half_tENS5_IJlSD_lEEESJ_SK_NS4_8TiledMMAINS4_8MMA_AtomIJNS4_26SM100_MMA_F16BF16_2x1SM_SSISJ_SJ_fLi128ELi128ELNS4_4UMMA5MajorE0ELSP_0ELNSO_7ScaleInE0ELSQ_0EEEEEENS4_6LayoutINS5_IJSD_SD_SD_EEENS5_IJNSA_ILi0EEESV_SV_EEEEENS5_IJNS4_10UnderscoreESY_SY_EEEEENS4_28SM100_TMA_2SM_LOAD_MULTICASTENS4_14ComposedLayoutINS4_7SwizzleILi3ELi4ELi3EEENS4_18smem_ptr_flag_bitsILi16EEENST_INS5_IJNSA_ILi8EEESH_EEENS5_IJSH_SD_EEEEEEEvNS4_8identityES11_S1B_vS1C_EENS_8epilogue10collective18CollectiveEpilogueINS1E_23Sm100TmaWarpSpecializedILi4ELi2ELi16ELb1ELb0EEEJNS5_IJSH_SG_SH_EEENS5_IJNST_ISH_SD_EENST_INS5_IJNSA_ILi16EEESC_EEENS5_IJSD_SH_EEEEEEEESJ_SK_SJ_SK_NS1E_6fusion15FusionCallbacksIS1I_NS1Q_17LinearCombinationISJ_fSJ_fLNS_15FloatRoundStyleE2EEES1J_S1P_JEEENS4_5SM1004TMEM4LOAD26SM100_TMEM_LOAD_32dp32b16xENS4_13SM90_TMA_LOADENS12_INS13_ILi1ELi4ELi3EEES16_NST_INS5_IJS17_S1L_EEENS5_IJS1L_SD_EEEEEEENS4_39AutoVectorizingCopyWithAssumedAlignmentILi128EEENS4_14SM90_TMA_STOREES25_S27_S27_EEEvvEEEEvNT_6ParamsE,@function
        .size           _ZN7cutlass13device_kernelINS_4gemm6kernel13GemmUniversalIN4cute5tupleIJiiiiEEENS1_10collective13CollectiveMmaINS1_35MainloopSm100TmaUmmaWarpSpecializedILi5ELi2ELi4ENS5_IJNS4_1CILi4EEENSA_ILi2EEENSA_ILi1EEEEEEEENS5_IJNSA_ILi128EEESG_NSA_ILi64EEEEEENS_6half_tENS5_IJlSD_lEEESJ_SK_NS4_8TiledMMAINS4_8MMA_AtomIJNS4_26SM100_MMA_F16BF16_2x1SM_SSISJ_SJ_fLi128ELi128ELNS4_4UMMA5MajorE0ELSP_0ELNSO_7ScaleInE0ELSQ_0EEEEEENS4_6LayoutINS5_IJSD_SD_SD_EEENS5_IJNSA_ILi0EEESV_SV_EEEEENS5_IJNS4_10UnderscoreESY_SY_EEEEENS4_28SM100_TMA_2SM_LOAD_MULTICASTENS4_14ComposedLayoutINS4_7SwizzleILi3ELi4ELi3EEENS4_18smem_ptr_flag_bitsILi16EEENST_INS5_IJNSA_ILi8EEESH_EEENS5_IJSH_SD_EEEEEEEvNS4_8identityES11_S1B_vS1C_EENS_8epilogue10collective18CollectiveEpilogueINS1E_23Sm100TmaWarpSpecializedILi4ELi2ELi16ELb1ELb0EEEJNS5_IJSH_SG_SH_EEENS5_IJNST_ISH_SD_EENST_INS5_IJNSA_ILi16EEESC_EEENS5_IJSD_SH_EEEEEEEESJ_SK_SJ_SK_NS1E_6fusion15FusionCallbacksIS1I_NS1Q_17LinearCombinationISJ_fSJ_fLNS_15FloatRoundStyleE2EEES1J_S1P_JEEENS4_5SM1004TMEM4LOAD26SM100_TMEM_LOAD_32dp32b16xENS4_13SM90_TMA_LOADENS12_INS13_ILi1ELi4ELi3EEES16_NST_INS5_IJS17_S1L_EEENS5_IJS1L_SD_EEEEEEENS4_39AutoVectorizingCopyWithAssumedAlignmentILi128EEENS4_14SM90_TMA_STOREES25_S27_S27_EEEvvEEEEvNT_6ParamsE,(.L_x_200 - _ZN7cutlass13device_kernelINS_4gemm6kernel13GemmUniversalIN4cute5tupleIJiiiiEEENS1_10collective13CollectiveMmaINS1_35MainloopSm100TmaUmmaWarpSpecializedILi5ELi2ELi4ENS5_IJNS4_1CILi4EEENSA_ILi2EEENSA_ILi1EEEEEEEENS5_IJNSA_ILi128EEESG_NSA_ILi64EEEEEENS_6half_tENS5_IJlSD_lEEESJ_SK_NS4_8TiledMMAINS4_8MMA_AtomIJNS4_26SM100_MMA_F16BF16_2x1SM_SSISJ_SJ_fLi128ELi128ELNS4_4UMMA5MajorE0ELSP_0ELNSO_7ScaleInE0ELSQ_0EEEEEENS4_6LayoutINS5_IJSD_SD_SD_EEENS5_IJNSA_ILi0EEESV_SV_EEEEENS5_IJNS4_10UnderscoreESY_SY_EEEEENS4_28SM100_TMA_2SM_LOAD_MULTICASTENS4_14ComposedLayoutINS4_7SwizzleILi3ELi4ELi3EEENS4_18smem_ptr_flag_bitsILi16EEENST_INS5_IJNSA_ILi8EEESH_EEENS5_IJSH_SD_EEEEEEEvNS4_8identityES11_S1B_vS1C_EENS_8epilogue10collective18CollectiveEpilogueINS1E_23Sm100TmaWarpSpecializedILi4ELi2ELi16ELb1ELb0EEEJNS5_IJSH_SG_SH_EEENS5_IJNST_ISH_SD_EENST_INS5_IJNSA_ILi16EEESC_EEENS5_IJSD_SH_EEEEEEEESJ_SK_SJ_SK_NS1E_6fusion15FusionCallbacksIS1I_NS1Q_17LinearCombinationISJ_fSJ_fLNS_15FloatRoundStyleE2EEES1J_S1P_JEEENS4_5SM1004TMEM4LOAD26SM100_TMEM_LOAD_32dp32b16xENS4_13SM90_TMA_LOADENS12_INS13_ILi1ELi4ELi3EEES16_NST_INS5_IJS17_S1L_EEENS5_IJS1L_SD_EEEEEEENS4_39AutoVectorizingCopyWithAssumedAlignmentILi128EEENS4_14SM90_TMA_STOREES25_S27_S27_EEEvvEEEEvNT_6ParamsE)
        .other          _ZN7cutlass13device_kernelINS_4gemm6kernel13GemmUniversalIN4cute5tupleIJiiiiEEENS1_10collective13CollectiveMmaINS1_35MainloopSm100TmaUmmaWarpSpecializedILi5ELi2ELi4ENS5_IJNS4_1CILi4EEENSA_ILi2EEENSA_ILi1EEEEEEEENS5_IJNSA_ILi128EEESG_NSA_ILi64EEEEEENS_6half_tENS5_IJlSD_lEEESJ_SK_NS4_8TiledMMAINS4_8MMA_AtomIJNS4_26SM100_MMA_F16BF16_2x1SM_SSISJ_SJ_fLi128ELi128ELNS4_4UMMA5MajorE0ELSP_0ELNSO_7ScaleInE0ELSQ_0EEEEEENS4_6LayoutINS5_IJSD_SD_SD_EEENS5_IJNSA_ILi0EEESV_SV_EEEEENS5_IJNS4_10UnderscoreESY_SY_EEEEENS4_28SM100_TMA_2SM_LOAD_MULTICASTENS4_14ComposedLayoutINS4_7SwizzleILi3ELi4ELi3EEENS4_18smem_ptr_flag_bitsILi16EEENST_INS5_IJNSA_ILi8EEESH_EEENS5_IJSH_SD_EEEEEEEvNS4_8identityES11_S1B_vS1C_EENS_8epilogue10collective18CollectiveEpilogueINS1E_23Sm100TmaWarpSpecializedILi4ELi2ELi16ELb1ELb0EEEJNS5_IJSH_SG_SH_EEENS5_IJNST_ISH_SD_EENST_INS5_IJNSA_ILi16EEESC_EEENS5_IJSD_SH_EEEEEEEESJ_SK_SJ_SK_NS1E_6fusion15FusionCallbacksIS1I_NS1Q_17LinearCombinationISJ_fSJ_fLNS_15FloatRoundStyleE2EEES1J_S1P_JEEENS4_5SM1004TMEM4LOAD26SM100_TMEM_LOAD_32dp32b16xENS4_13SM90_TMA_LOADENS12_INS13_ILi1ELi4ELi3EEES16_NST_INS5_IJS17_S1L_EEENS5_IJS1L_SD_EEEEEEENS4_39AutoVectorizingCopyWithAssumedAlignmentILi128EEENS4_14SM90_TMA_STOREES25_S27_S27_EEEvvEEEEvNT_6ParamsE,@"STO_CUDA_ENTRY STV_DEFAULT"
_ZN7cutlass13device_kernelINS_4gemm6kernel13GemmUniversalIN4cute5tupleIJiiiiEEENS1_10collective13CollectiveMmaINS1_35MainloopSm100TmaUmmaWarpSpecializedILi5ELi2ELi4ENS5_IJNS4_1CILi4EEENSA_ILi2EEENSA_ILi1EEEEEEEENS5_IJNSA_ILi128EEESG_NSA_ILi64EEEEEENS_6half_tENS5_IJlSD_lEEESJ_SK_NS4_8TiledMMAINS4_8MMA_AtomIJNS4_26SM100_MMA_F16BF16_2x1SM_SSISJ_SJ_fLi128ELi128ELNS4_4UMMA5MajorE0ELSP_0ELNSO_7ScaleInE0ELSQ_0EEEEEENS4_6LayoutINS5_IJSD_SD_SD_EEENS5_IJNSA_ILi0EEESV_SV_EEEEENS5_IJNS4_10UnderscoreESY_SY_EEEEENS4_28SM100_TMA_2SM_LOAD_MULTICASTENS4_14ComposedLayoutINS4_7SwizzleILi3ELi4ELi3EEENS4_18smem_ptr_flag_bitsILi16EEENST_INS5_IJNSA_ILi8EEESH_EEENS5_IJSH_SD_EEEEEEEvNS4_8identityES11_S1B_vS1C_EENS_8epilogue10collective18CollectiveEpilogueINS1E_23Sm100TmaWarpSpecializedILi4ELi2ELi16ELb1ELb0EEEJNS5_IJSH_SG_SH_EEENS5_IJNST_ISH_SD_EENST_INS5_IJNSA_ILi16EEESC_EEENS5_IJSD_SH_EEEEEEEESJ_SK_SJ_SK_NS1E_6fusion15FusionCallbacksIS1I_NS1Q_17LinearCombinationISJ_fSJ_fLNS_15FloatRoundStyleE2EEES1J_S1P_JEEENS4_5SM1004TMEM4LOAD26SM100_TMEM_LOAD_32dp32b16xENS4_13SM90_TMA_LOADENS12_INS13_ILi1ELi4ELi3EEES16_NST_INS5_IJS17_S1L_EEENS5_IJS1L_SD_EEEEEEENS4_39AutoVectorizingCopyWithAssumedAlignmentILi128EEENS4_14SM90_TMA_STOREES25_S27_S27_EEEvvEEEEvNT_6ParamsE:
[----:B------:R-:W1:Y:S01]  /*0000*/  LDC R1, c[0x0][0x37c] ;  /* 0x0000df00ff017b82 */ /* 0x000e620000000800 */
[----:B------:R-:W2:Y:S01]  /*0010*/  S2R R61, SR_TID.X ;  /* 0x00000000003d7919 */ /* 0x000ea20000002100 */
[----:B------:R-:W3:Y:S06]  /*0020*/  LDCU.64 UR8, c[0x0][0x890] ;  /* 0x00011200ff0877ac */ /* 0x000eec0008000a00 */
[----:B------:R-:W4:Y:S01]  /*0030*/  S2UR UR47, SR_CgaCtaId ;  /* 0x00000000002f79c3 */ /* 0x000f220000008800 */
[----:B------:R-:W-:Y:S02]  /*0040*/  PRMT R50, RZ, 0x7610, R50 ;  /* 0x00007610ff327816 */ /* 0x000fe40000000032 */
[----:B------:R-:W-:-:S02]  /*0050*/  ELECT P0, URZ, PT ;  /* 0x0000000000ff782f */ /* 0x000fc40003800000 */
[----:B---3--:R-:W-:-:S04]  /*0060*/  ISETP.NE.U32.AND P1, PT, RZ, UR8, PT ;  /* 0x00000008ff007c0c */ /* 0x008fc8000bf25070 */
[----:B------:R-:W-:Y:S01]  /*0070*/  ISETP.NE.AND.EX P2, PT, RZ, UR9, PT, P1 ;  /* 0x00000009ff007c0c */ /* 0x000fe2000bf45310 */
[----:B----4-:R-:W-:Y:S02]  /*0080*/  ULOP3.LUT UR48, UR47, 0x1, URZ, 0xc0, !UPT ;  /* 0x000000012f307892 */ /* 0x010fe4000f8ec0ff */
[----:B------:R-:W-:Y:S01]  /*0090*/  ULOP3.LUT UR49, UR47, 0x1, URZ, 0x3c, !UPT ;  /* 0x000000012f317892 */ /* 0x000fe2000f8e3cff */
[----:B--2---:R-:W-:-:S05]  /*00a0*/  SHF.R.U32.HI R51, RZ, 0x5, R61 ;  /* 0x00000005ff337819 */ /* 0x004fca000001163d */
[----:B------:R-:W2:Y:S02]  /*00b0*/  SHFL.IDX PT, R0, R51, RZ, 0x1f ;  /* 0x00001fff33007589 */ /* 0x000ea400000e0000 */
[----:B--2---:R-:W-:Y:S02]  /*00c0*/  R2UR UR25, R0 ;  /* 0x00000000001972ca */ /* 0x004fe400000e0000 */
[----:B-1----:R-:W-:Y:S05]  /*00d0*/  @P2 BRA `(.L_x_0) ;  /* 0x0000000000302947 */ /* 0x002fea0003800000 */
[----:B------:R-:W1:Y:S02]  /*00e0*/  LDCU.64 UR4, c[0x0][0x888] ;  /* 0x00011100ff0477ac */ /* 0x000e640008000a00 */
[----:B-1----:R-:W-:-:S04]  /*00f0*/  UISETP.NE.U32.AND UP0, UPT, UR4, URZ, UPT ;  /* 0x000000ff0400728c */ /* 0x002fc8000bf05070 */
[----:B------:R-:W-:-:S09]  /*0100*/  UISETP.NE.AND.EX UP0, UPT, UR5, URZ, UPT, UP0 ;  /* 0x000000ff0500728c */ /* 0x000fd2000bf05300 */
[----:B------:R-:W-:Y:S05]  /*0110*/  BRA.U !UP0, `(.L_x_1) ;  /* 0x0000000108147547 */ /* 0x000fea000b800000 */
[----:B------:R-:W1:Y:S01]  /*0120*/  LDC.64 R2, c[0x0][0x888] ;  /* 0x00022200ff027b82 */ /* 0x000e620000000a00 */
[----:B------:R-:W1:Y:S02]  /*0130*/  LDCU.64 UR4, c[0x0][0x358] ;  /* 0x00006b00ff0477ac */ /* 0x000e640008000a00 */
[----:B-1----:R1:W5:Y:S01]  /*0140*/  LDG.E R27, desc[UR4][R2.64] ;  /* 0x00000004021b7981 */ /* 0x002362000c1e1900 */
[----:B------:R-:W-:Y:S01]  /*0150*/  HFMA2 R50, -RZ, RZ, 0, 5.9604644775390625e-08 ;  /* 0x00000001ff327431 */ /* 0x000fe200000001ff */
[----:B------:R-:W-:Y:S05]  /*0160*/  BRA `(.L_x_0) ;  /* 0x00000000000c7947 */ /* 0x000fea0003800000 */
.L_x_1:
[----:B------:R-:W1:Y:S01]  /*0170*/  LDCU UR4, c[0x0][0x880] ;  /* 0x00011000ff0477ac */ /* 0x000e620008000800 */
[----:B------:R-:W-:Y:S01]  /*0180*/  HFMA2 R50, -RZ, RZ, 0, 5.9604644775390625e-08 ;  /* 0x00000001ff327431 */ /* 0x000fe200000001ff */
[----:B-1----:R-:W-:-:S07]  /*0190*/  MOV R27, UR4 ;  /* 0x00000004001b7c02 */ /* 0x002fce0008000f00 */
.L_x_0:
[----:B------:R-:W2:Y:S02]  /*01a0*/  LDCU.64 UR4, c[0x0][0x8b0] ;  /* 0x00011600ff0477ac */ /* 0x000ea40008000a00 */
[----:B--2---:R-:W-:-:S04]  /*01b0*/  UISETP.NE.U32.AND UP0, UPT, UR4, URZ, UPT ;  /* 0x000000ff0400728c */ /* 0x004fc8000bf05070 */
[----:B------:R-:W-:-:S09]  /*01c0*/  UISETP.NE.AND.EX UP0, UPT, UR5, URZ, UPT, UP0 ;  /* 0x000000ff0500728c */ /* 0x000fd2000bf05300 */
[----:B------:R-:W-:Y:S05]  /*01d0*/  BRA.U UP0, `(.L_x_2) ;  /* 0x0000000100287547 */ /* 0x000fea000b800000 */
[----:B------:R-:W2:Y:S02]  /*01e0*/  LDCU.64 UR4, c[0x0][0x8a8] ;  /* 0x00011500ff0477ac */ /* 0x000ea40008000a00 */
[----:B--2---:R-:W-:-:S04]  /*01f0*/  UISETP.NE.U32.AND UP0, UPT, UR4, URZ, UPT ;  /* 0x000000ff0400728c */ /* 0x004fc8000bf05070 */
[----:B------:R-:W-:-:S09]  /*0200*/  UISETP.NE.AND.EX UP0, UPT, UR5, URZ, UPT, UP0 ;  /* 0x000000ff0500728c */ /* 0x000fd2000bf05300 */
[----:B------:R-:W-:Y:S05]  /*0210*/  BRA.U !UP0, `(.L_x_3) ;  /* 0x0000000108107547 */ /* 0x000fea000b800000 */
[----:B------:R-:W2:Y:S01]  /*0220*/  LDC.64 R24, c[0x0][0x8a8] ;  /* 0x00022a00ff187b82 */ /* 0x000ea20000000a00 */
[----:B------:R-:W2:Y:S02]  /*0230*/  LDCU.64 UR4, c[0x0][0x358] ;  /* 0x00006b00ff0477ac */ /* 0x000ea40008000a00 */
[----:B--2---:R2:W5:Y:S01]  /*0240*/  LDG.E R24, desc[UR4][R24.64] ;  /* 0x0000000418187981 */ /* 0x004562000c1e1900 */
[----:B------:R-:W-:Y:S05]  /*0250*/  BRA `(.L_x_2) ;  /* 0x0000000000087947 */ /* 0x000fea0003800000 */
.L_x_3:
[----:B------:R-:W2:Y:S02]  /*0260*/  LDCU UR4, c[0x0][0x8a0] ;  /* 0x00011400ff0477ac */ /* 0x000ea40008000800 */
[----:B--2---:R-:W-:Y:S02]  /*0270*/  MOV R24, UR4 ;  /* 0x0000000400187c02 */ /* 0x004fe40008000f00 */
.L_x_2:
[----:B------:R-:W-:Y:S01]  /*0280*/  IMAD.U32 R0, RZ, RZ, UR25 ;  /* 0x00000019ff007e24 */ /* 0x000fe2000f8e00ff */
[----:B------:R-:W-:Y:S04]  /*0290*/  BSSY.RECONVERGENT B0, `(.L_x_4) ;  /* 0x000000c000007945 */ /* 0x000fe80003800200 */
[C---:B------:R-:W-:Y:S02]  /*02a0*/  ISETP.NE.OR P3, PT, R0.reuse, 0x1, !P0 ;  /* 0x000000010000780c */ /* 0x040fe40004765670 */
[----:B------:R-:W-:-:S11]  /*02b0*/  ISETP.NE.OR P2, PT, R0, 0x3, !P0 ;  /* 0x000000030000780c */ /* 0x000fd60004745670 */
[----:B------:R-:W-:Y:S05]  /*02c0*/  @P3 BRA `(.L_x_5) ;  /* 0x0000000000203947 */ /* 0x000fea0003800000 */
[----:B------:R-:W3:Y:S02]  /*02d0*/  LDCU.64 UR4, c[0x0][0x348] ;  /* 0x00006900ff0477ac */ /* 0x000ee40008000a00 */
[----:B---3--:R-:W-:Y:S02]  /*02e0*/  UIADD3 UR6, UP1, UPT, UR4, 0x80, URZ ;  /* 0x0000008004067890 */ /* 0x008fe4000ff3e0ff */
[----:B------:R-:W-:Y:S02]  /*02f0*/  UIADD3 UR4, UP0, UPT, UR4, 0x180, URZ ;  /* 0x0000018004047890 */ /* 0x000fe4000ff1e0ff */
[----:B------:R-:W-:Y:S02]  /*0300*/  UIADD3.X UR7, UPT, UPT, URZ, UR5, URZ, UP1, !UPT ;  /* 0x00000005ff077290 */ /* 0x000fe40008ffe4ff */
[----:B------:R-:W-:-:S07]  /*0310*/  UIADD3.X UR5, UPT, UPT, URZ, UR5, URZ, UP0, !UPT ;  /* 0x00000005ff057290 */ /* 0x000fce00087fe4ff */
[----:B------:R3:W-:Y:S02]  /*0320*/  UTMACCTL.PF [UR6] ;  /* 0x00000000060079b9 */ /* 0x0007e40008040000 */
[----:B------:R3:W-:Y:S02]  /*0330*/  UTMACCTL.PF [UR4] ;  /* 0x00000000040079b9 */ /* 0x0007e40008040000 */
[----:B---3--:R-:W-:Y:S01]  /*0340*/  NOP ;  /* 0x0000000000007918 */ /* 0x008fe20000000000 */
.L_x_5:
[----:B------:R-:W-:Y:S05]  /*0350*/  BSYNC.RECONVERGENT B0 ;  /* 0x0000000000007941 */ /* 0x000fea0003800200 */
.L_x_4:
[----:B------:R-:W-:Y:S04]  /*0360*/  BSSY.RECONVERGENT B0, `(.L_x_6) ;  /* 0x000000a000007945 */ /* 0x000fe80003800200 */
        /* <DEDUP_REMOVED lines=9> */
.L_x_7:
[----:B------:R-:W-:Y:S05]  /*0400*/  BSYNC.RECONVERGENT B0 ;  /* 0x0000000000007941 */ /* 0x000fea0003800200 */
.L_x_6:
[----:B------:R-:W3:Y:S01]  /*0410*/  LDCU.64 UR4, c[0x0][0x888] ;  /* 0x00011100ff0477ac */ /* 0x000ee20008000a00 */
[----:B------:R-:W-:Y:S01]  /*0420*/  ISETP.NE.AND.EX P1, PT, RZ, UR9, PT, P1 ;  /* 0x00000009ff007c0c */ /* 0x000fe2000bf25310 */
[----:B------:R-:W-:Y:S01]  /*0430*/  UPLOP3.LUT UP5, UPT, UPT, UPT, UPT, 0x80, 0x8 ;  /* 0x000000000008789c */ /* 0x000fe20003faf070 */
[----:B---3--:R-:W-:-:S04]  /*0440*/  ISETP.NE.U32.AND P2, PT, RZ, UR4, PT ;  /* 0x00000004ff007c0c */ /* 0x008fc8000bf45070 */
[----:B------:R-:W-:-:S13]  /*0450*/  ISETP.NE.AND.EX P2, PT, RZ, UR5, PT, P2 ;  /* 0x00000005ff007c0c */ /* 0x000fda000bf45320 */
[----:B------:R-:W-:Y:S05]  /*0460*/  @P2 BRA P1, `(.L_x_8) ;  /* 0x0000000000282947 */ /* 0x000fea0000800000 */
[----:B------:R-:W-:Y:S01]  /*0470*/  UISETP.NE.U32.AND UP0, UPT, UR8, URZ, UPT ;  /* 0x000000ff0800728c */ /* 0x000fe2000bf05070 */
[----:B-----5:R-:W-:Y:S01]  /*0480*/  FSETP.NEU.AND P1, PT, R27, RZ, PT ;  /* 0x000000ff1b00720b */ /* 0x020fe20003f2d000 */
[----:B------:R-:W-:Y:S02]  /*0490*/  UISETP.NE.U32.AND UP2, UPT, UR4, URZ, UPT ;  /* 0x000000ff0400728c */ /* 0x000fe4000bf45070 */
[----:B------:R-:W-:Y:S02]  /*04a0*/  UISETP.NE.AND.EX UP1, UPT, UR9, URZ, UPT, UP0 ;  /* 0x000000ff0900728c */ /* 0x000fe4000bf25300 */
[----:B------:R-:W-:-:S04]  /*04b0*/  UISETP.NE.AND.EX UP0, UPT, UR5, URZ, UPT, UP2 ;  /* 0x000000ff0500728c */ /* 0x000fc8000bf05320 */
[----:B------:R-:W-:-:S04]  /*04c0*/  USEL UR4, URZ, 0xffffffff, UP0 ;  /* 0xffffffffff047887 */ /* 0x000fc80008000000 */
[----:B------:R-:W-:Y:S01]  /*04d0*/  VOTEU.ANY UP0, P1 ;  /* 0x0000000000ff7886 */ /* 0x000fe20000800100 */
[----:B------:R-:W-:-:S04]  /*04e0*/  @!UP1 USEL UR4, URZ, 0xffffffff, UP0 ;  /* 0xffffffffff049887 */ /* 0x000fc80008000000 */
[----:B------:R-:W-:-:S04]  /*04f0*/  ULOP3.LUT UR4, UR4, 0x1, URZ, 0xc0, !UPT ;  /* 0x0000000104047892 */ /* 0x000fc8000f8ec0ff */
[----:B------:R-:W-:-:S11]  /*0500*/  UISETP.NE.U32.AND UP5, UPT, UR4, 0x1, UPT ;  /* 0x000000010400788c */ /* 0x000fd6000bfa5070 */
.L_x_8:
[----:B------:R-:W3:Y:S01]  /*0510*/  SHFL.IDX PT, R0, R51, RZ, 0x1f ;  /* 0x00001fff33007589 */ /* 0x000ee200000e0000 */
[----:B------:R-:W-:-:S04]  /*0520*/  UISETP.NE.AND UP0, UPT, UR25, 0x2, UPT ;  /* 0x000000021900788c */ /* 0x000fc8000bf05270 */
[----:B------:R-:W-:Y:S02]  /*0530*/  UISETP.EQ.AND UP1, UPT, UR48, URZ, !UP0 ;  /* 0x000000ff3000728c */ /* 0x000fe4000c722270 */
[----:B------:R-:W-:-:S04]  /*0540*/  USEL UR46, URZ, 0x1, UP0 ;  /* 0x00000001ff2e7887 */ /* 0x000fc80008000000 */
[----:B------:R-:W-:Y:S02]  /*0550*/  PLOP3.LUT P3, PT, P0, PT, UP1, 0x80, 0x8 ;  /* 0x000000000008781c */ /* 0x000fe4000076f018 */
[----:B---3--:R-:W-:-:S13]  /*0560*/  ISETP.NE.AND P1, PT, R0, RZ, PT ;  /* 0x000000ff0000720c */ /* 0x008fda0003f25270 */
[----:B------:R-:W-:Y:S05]  /*0570*/  @P1 BRA `(.L_x_9) ;  /* 0x00000000005c1947 */ /* 0x000fea0003800000 */
[----:B------:R-:W-:Y:S01]  /*0580*/  UMOV UR4, 0x400 ;  /* 0x0000040000047882 */ /* 0x000fe20000000000 */
[----:B------:R-:W-:Y:S01]  /*0590*/  UMOV UR8, 0x1 ;  /* 0x0000000100087882 */ /* 0x000fe20000000000 */
[----:B------:R-:W-:Y:S01]  /*05a0*/  UMOV UR6, 0x3 ;  /* 0x0000000300067882 */ /* 0x000fe20000000000 */
[----:B------:R-:W-:Y:S02]  /*05b0*/  ULEA UR4, UR47, UR4, 0x18 ;  /* 0x000000042f047291 */ /* 0x000fe4000f8ec0ff */
[----:B------:R-:W-:-:S04]  /*05c0*/  UIADD3 UR8, UPT, UPT, -UR8, 0x100000, URZ ;  /* 0x0010000008087890 */ /* 0x000fc8000fffe1ff */
[----:B------:R-:W-:Y:S02]  /*05d0*/  USHF.L.U32 UR9, UR8, 0xb, URZ ;  /* 0x0000000b08097899 */ /* 0x000fe400080006ff */
[----:B------:R-:W-:Y:S02]  /*05e0*/  USHF.L.U32 UR8, UR8, 0x1, URZ ;  /* 0x0000000108087899 */ /* 0x000fe400080006ff */
[----:B------:R-:W-:-:S04]  /*05f0*/  UIADD3 UR6, UPT, UPT, -UR6, 0x100000, URZ ;  /* 0x0010000006067890 */ /* 0x000fc8000fffe1ff */
[----:B------:R-:W-:Y:S02]  /*0600*/  USHF.L.U32 UR7, UR6, 0xb, URZ ;  /* 0x0000000b06077899 */ /* 0x000fe400080006ff */
[----:B------:R-:W-:Y:S01]  /*0610*/  USHF.L.U32 UR6, UR6, 0x1, URZ ;  /* 0x0000000106067899 */ /* 0x000fe200080006ff */
[----:B------:R-:W-:Y:S01]  /*0620*/  ELECT P1, URZ, PT ;  /* 0x0000000000ff782f */ /* 0x000fe20003820000 */
[----:B------:R-:W3:Y:S02]  /*0630*/  FENCE.VIEW.ASYNC.S ;  /* 0x00000000000073c6 */ /* 0x000ee40000000000 */
[----:B---3--:R3:W4:Y:S08]  /*0640*/  SYNCS.EXCH.64 URZ, [UR4], UR8 ;  /* 0x0000000804ff75b2 */ /* 0x0087300008000100 */
[----:B------:R3:W1:Y:S01]  /*0650*/  SYNCS.EXCH.64 URZ, [UR4+0x28], UR6 ;  /* 0x0000280604ff75b2 */ /* 0x0006620008000100 */
        /* <DEDUP_REMOVED lines=8> */
[----:B------:R-:W-:Y:S01]  /*06e0*/  NOP ;  /* 0x0000000000007918 */ /* 0x000fe20000000000 */
.L_x_9:
[----:B------:R-:W2:Y:S01]  /*06f0*/  SHFL.IDX PT, R0, R51, RZ, 0x1f ;  /* 0x00001fff33007589 */ /* 0x000ea200000e0000 */
[----:B------:R-:W-:Y:S01]  /*0700*/  NOP ;  /* 0x0000000000007918 */ /* 0x000fe20000000000 */
[----:B--2---:R-:W-:-:S13]  /*0710*/  ISETP.NE.AND P1, PT, R0, 0x1, PT ;  /* 0x000000010000780c */ /* 0x004fda0003f25270 */
[----:B------:R-:W-:Y:S05]  /*0720*/  @P1 BRA `(.L_x_10) ;  /* 0x0000000000541947 */ /* 0x000fea0003800000 */
[----:B---3--:R-:W-:Y:S01]  /*0730*/  UMOV UR4, 0x400 ;  /* 0x0000040000047882 */ /* 0x008fe20000000000 */
        /* <DEDUP_REMOVED lines=10> */
[----:B------:R-:W2:Y:S02]  /*07e0*/  FENCE.VIEW.ASYNC.S ;  /* 0x00000000000073c6 */ /* 0x000ea40000000000 */
[----:B--2---:R2:W3:Y:S08]  /*07f0*/  SYNCS.EXCH.64 URZ, [UR4+0x50], UR8 ;  /* 0x0000500804ff75b2 */ /* 0x0044f00008000100 */
        /* <DEDUP_REMOVED lines=8> */
.L_x_10:
[----:B------:R-:W4:Y:S01]  /*0880*/  SHFL.IDX PT, R0, R51, RZ, 0x1f ;  /* 0x00001fff33007589 */ /* 0x000f2200000e0000 */
[----:B------:R-:W-:Y:S01]  /*0890*/  NOP ;  /* 0x0000000000007918 */ /* 0x000fe20000000000 */
[----:B----4-:R-:W-:-:S13]  /*08a0*/  ISETP.NE.AND P1, PT, R0, 0x3, PT ;  /* 0x000000030000780c */ /* 0x010fda0003f25270 */
[----:B------:R-:W-:Y:S05]  /*08b0*/  @P1 BRA `(.L_x_11) ;  /* 0x00000000002c1947 */ /* 0x000fea0003800000 */
[----:B--23--:R-:W-:Y:S01]  /*08c0*/  UMOV UR6, 0x400 ;  /* 0x0000040000067882 */ /* 0x00cfe20000000000 */
[----:B------:R-:W-:Y:S01]  /*08d0*/  UMOV UR4, 0x20 ;  /* 0x0000002000047882 */ /* 0x000fe20000000000 */
[----:B------:R-:W-:Y:S02]  /*08e0*/  ULEA UR6, UR47, UR6, 0x18 ;  /* 0x000000062f067291 */ /* 0x000fe4000f8ec0ff */
[----:B------:R-:W-:-:S04]  /*08f0*/  UIADD3 UR4, UPT, UPT, -UR4, 0x100000, URZ ;  /* 0x0010000004047890 */ /* 0x000fc8000fffe1ff */
[----:B------:R-:W-:Y:S02]  /*0900*/  USHF.L.U32 UR5, UR4, 0xb, URZ ;  /* 0x0000000b04057899 */ /* 0x000fe400080006ff */
[----:B------:R-:W-:Y:S01]  /*0910*/  USHF.L.U32 UR4, UR4, 0x1, URZ ;  /* 0x0000000104047899 */ /* 0x000fe200080006ff */
[----:B------:R-:W-:Y:S01]  /*0920*/  ELECT P1, URZ, PT ;  /* 0x0000000000ff782f */ /* 0x000fe20003820000 */
[----:B------:R-:W2:Y:S10]  /*0930*/  FENCE.VIEW.ASYNC.S ;  /* 0x00000000000073c6 */ /* 0x000eb40000000000 */
[----:B--2---:R4:W2:Y:S01]  /*0940*/  SYNCS.EXCH.64 URZ, [UR6+0x90], UR4 ;  /* 0x0000900406ff75b2 */ /* 0x0048a20008000100 */
[----:B------:R4:W3:Y:S02]  /*0950*/  SYNCS.EXCH.64 URZ, [UR6+0x98], UR4 ;  /* 0x0000980406ff75b2 */ /* 0x0008e40008000100 */
[----:B----4-:R-:W-:Y:S01]  /*0960*/  NOP ;  /* 0x0000000000007918 */ /* 0x010fe20000000000 */
.L_x_11:
[----:B------:R-:W4:Y:S01]  /*0970*/  SHFL.IDX PT, R0, R51, RZ, 0x1f ;  /* 0x00001fff33007589 */ /* 0x000f2200000e0000 */
[----:B------:R-:W-:Y:S01]  /*0980*/  NOP ;  /* 0x0000000000007918 */ /* 0x000fe20000000000 */
[----:B----4-:R-:W-:-:S13]  /*0990*/  ISETP.NE.AND P1, PT, R0, 0x4, PT ;  /* 0x000000040000780c */ /* 0x010fda0003f25270 */
[----:B------:R-:W-:Y:S05]  /*09a0*/  @P1 BRA `(.L_x_12) ;  /* 0x0000000000481947 */ /* 0x000fea0003800000 */
[----:B--23--:R-:W-:Y:S01]  /*09b0*/  UMOV UR4, 0x720 ;  /* 0x0000072000047882 */ /* 0x00cfe20000000000 */
[----:B------:R-:W-:Y:S01]  /*09c0*/  UMOV UR6, 0x400 ;  /* 0x0000040000067882 */ /* 0x000fe20000000000 */
[----:B------:R-:W-:Y:S01]  /*09d0*/  USEL UR4, UR4, 0x620, UP5 ;  /* 0x0000062004047887 */ /* 0x000fe2000a800000 */
        /* <DEDUP_REMOVED lines=10> */
[----:B--2---:R4:W2:Y:S08]  /*0a80*/  SYNCS.EXCH.64 URZ, [UR6+0xa0], UR8 ;  /* 0x0000a00806ff75b2 */ /* 0x0048b00008000100 */
[----:B------:R4:W3:Y:S01]  /*0a90*/  SYNCS.EXCH.64 URZ, [UR6+0xb0], UR4 ;  /* 0x0000b00406ff75b2 */ /* 0x0008e20008000100 */
[----:B------:R4:W1:Y:S01]  /*0aa0*/  SYNCS.EXCH.64 URZ, [UR6+0xa8], UR8 ;  /* 0x0000a80806ff75b2 */ /* 0x0008620008000100 */
[----:B------:R4:W1:Y:S02]  /*0ab0*/  SYNCS.EXCH.64 URZ, [UR6+0xb8], UR4 ;  /* 0x0000b80406ff75b2 */ /* 0x0008640008000100 */
[----:B----4-:R-:W-:Y:S01]  /*0ac0*/  NOP ;  /* 0x0000000000007918 */ /* 0x010fe20000000000 */
.L_x_12:
[----:B------:R-:W4:Y:S01]  /*0ad0*/  SHFL.IDX PT, R0, R51, RZ, 0x1f ;  /* 0x00001fff33007589 */ /* 0x000f2200000e0000 */
[----:B------:R-:W-:Y:S01]  /*0ae0*/  NOP ;  /* 0x0000000000007918 */ /* 0x000fe20000000000 */
[----:B----4-:R-:W-:-:S13]  /*0af0*/  ISETP.NE.AND P1, PT, R0, 0x5, PT ;  /* 0x000000050000780c */ /* 0x010fda0003f25270 */
[----:B------:R-:W-:Y:S05]  /*0b00*/  @P1 BRA `(.L_x_13) ;  /* 0x0000000000541947 */ /* 0x000fea0003800000 */
[----:B--23--:R-:W-:Y:S01]  /*0b10*/  UMOV UR4, 0x400 ;  /* 0x0000040000047882 */ /* 0x00cfe20000000000 */
        /* <DEDUP_REMOVED lines=14> */
[----:B------:R4:W1:Y:S01]  /*0c00*/  SYNCS.EXCH.64 URZ, [UR4+0xe8], UR8 ;  /* 0x0000e80804ff75b2 */ /* 0x0008620008000100 */
[----:B------:R4:W1:Y:S01]  /*0c10*/  SYNCS.EXCH.64 URZ, [UR4+0xd0], UR6 ;  /* 0x0000d00604ff75b2 */ /* 0x0008620008000100 */
[----:B------:R4:W1:Y:S01]  /*0c20*/  SYNCS.EXCH.64 URZ, [UR4+0xf0], UR8 ;  /* 0x0000f00804ff75b2 */ /* 0x0008620008000100 */
[----:B------:R4:W1:Y:S01]  /*0c30*/  SYNCS.EXCH.64 URZ, [UR4+0xd8], UR6 ;  /* 0x0000d80604ff75b2 */ /* 0x0008620008000100 */
[----:B------:R4:W1:Y:S02]  /*0c40*/  SYNCS.EXCH.64 URZ, [UR4+0xf8], UR8 ;  /* 0x0000f80804ff75b2 */ /* 0x0008640008000100 */
[----:B----4-:R-:W-:Y:S01]  /*0c50*/  NOP ;  /* 0x0000000000007918 */ /* 0x010fe20000000000 */
.L_x_13:
[----:B------:R-:W4:Y:S01]  /*0c60*/  SHFL.IDX PT, R0, R51, RZ, 0x1f ;  /* 0x00001fff33007589 */ /* 0x000f2200000e0000 */
[----:B------:R-:W-:Y:S01]  /*0c70*/  ISETP.NE.OR P0, PT, RZ, UR25, !P0 ;  /* 0x00000019ff007c0c */ /* 0x000fe2000c705670 */
        /* <DEDUP_REMOVED lines=12> */
[----:B------:R4:W3:Y:S01]  /*0d40*/  SYNCS.EXCH.64 URZ, [UR4+0x110], UR6 ;  /* 0x0001100604ff75b2 */ /* 0x0008e20008000100 */
[----:B------:R4:W1:Y:S01]  /*0d50*/  SYNCS.EXCH.64 URZ, [UR4+0x108], UR6 ;  /* 0x0001080604ff75b2 */ /* 0x0008620008000100 */
[----:B------:R4:W1:Y:S02]  /*0d60*/  SYNCS.EXCH.64 URZ, [UR4+0x118], UR6 ;  /* 0x0001180604ff75b2 */ /* 0x0008640008000100 */
[----:B----4-:R-:W-:Y:S01]  /*0d70*/  NOP ;  /* 0x0000000000007918 */ /* 0x010fe20000000000 */
.L_x_14:
[----:B------:R-:W-:Y:S01]  /*0d80*/  VOTEU.ALL UP0, P0 ;  /* 0x0000000000ff7886 */ /* 0x000fe20000000000 */
[----:B--23--:R-:W-:Y:S01]  /*0d90*/  UMOV UR4, 0x20 ;  /* 0x0000002000047882 */ /* 0x00cfe20000000000 */
[----:B------:R-:W2:Y:S01]  /*0da0*/  LDCU UR34, c[0x0][0x36c] ;  /* 0x00006d80ff2277ac */ /* 0x000ea20008000800 */
[----:B------:R-:W-:Y:S01]  /*0db0*/  NOP ;  /* 0x0000000000007918 */ /* 0x000fe20000000000 */
[----:B------:R-:W-:Y:S01]  /*0dc0*/  LOP3.LUT R0, R61, 0x1f, RZ, 0xc0, !PT ;  /* 0x0000001f3d007812 */ /* 0x000fe200078ec0ff */
[----:B------:R-:W-:Y:S01]  /*0dd0*/  @!UP0 UMOV UR6, 0x400 ;  /* 0x0000040000068882 */ /* 0x000fe20000000000 */
[----:B------:R-:W-:-:S04]  /*0de0*/  @!UP0 UIADD3 UR4, UPT, UPT, -UR4, 0x100000, URZ ;  /* 0x0010000004048890 */ /* 0x000fc8000fffe1ff */
[----:B------:R-:W-:Y:S02]  /*0df0*/  @!UP0 USHF.L.U32 UR5, UR4, 0xb, URZ ;  /* 0x0000000b04058899 */ /* 0x000fe400080006ff */
[----:B------:R-:W-:Y:S02]  /*0e00*/  @!UP0 USHF.L.U32 UR4, UR4, 0x1, URZ ;  /* 0x0000000104048899 */ /* 0x000fe400080006ff */
[----:B------:R-:W-:Y:S01]  /*0e10*/  @!UP0 ULEA UR6, UR47, UR6, 0x18 ;  /* 0x000000062f068291 */ /* 0x000fe2000f8ec0ff */
[----:B------:R-:W-:Y:S01]  /*0e20*/  VOTEU.ALL UP0, P0 ;  /* 0x0000000000ff7886 */ /* 0x000fe20000000000 */
[----:B------:R-:W-:Y:S02]  /*0e30*/  UISETP.NE.AND UP6, UPT, UR25, URZ, UPT ;  /* 0x000000ff1900728c */ /* 0x000fe4000bfc5270 */
[----:B--2---:R-:W-:Y:S01]  /*0e40*/  UISETP.EQ.U32.AND UP1, UPT, UR34, 0x1, UPT ;  /* 0x000000012200788c */ /* 0x004fe2000bf22070 */
[----:B------:R-:W2:Y:S07]  /*0e50*/  FENCE.VIEW.ASYNC.S ;  /* 0x00000000000073c6 */ /* 0x000eae0000000000 */
[----:B--2---:R2:W3:Y:S01]  /*0e60*/  @!UP0 SYNCS.EXCH.64 URZ, [UR6+0x120], UR4 ;  /* 0x0001200406ff85b2 */ /* 0x0044e20008000100 */
[----:B------:R-:W-:Y:S05]  /*0e70*/  BRA.U !UP1, `(.L_x_15) ;  /* 0x0000000109087547 */ /* 0x000fea000b800000 */
[----:B-1-3--:R-:W-:Y:S01]  /*0e80*/  UCGABAR_ARV ;  /* 0x00000000000079c7 */ /* 0x00afe20008000000 */
[----:B------:R-:W-:Y:S05]  /*0e90*/  BRA `(.L_x_16) ;  /* 0x0000000000047947 */ /* 0x000fea0003800000 */
.L_x_15:
[----:B-1-3--:R-:W-:Y:S01]  /*0ea0*/  NOP ;  /* 0x0000000000007918 */ /* 0x00afe20000000000 */
.L_x_16:
[----:B------:R-:W1:Y:S01]  /*0eb0*/  S2UR UR28, SR_CTAID.Y ;  /* 0x00000000001c79c3 */ /* 0x000e620000002600 */
[----:B------:R-:W-:-:S05]  /*0ec0*/  CS2R.32 R52, SR_CgaSize ;  /* 0x0000000000347805 */ /* 0x000fca0000008a00 */
[----:B------:R-:W-:-:S05]  /*0ed0*/  IMAD R52, R52, -0xa0, RZ ;  /* 0xffffff6034347824 */ /* 0x000fca00078e02ff */
[----:B--2---:R-:W-:-:S14]  /*0ee0*/  R2UR UR4, R52 ;  /* 0x00000000340472ca */ /* 0x004fdc00000e0000 */
[----:B------:R-:W2:Y:S01]  /*0ef0*/  LDCU UR4, c[0x0][UR4+0x2b4] ;  /* 0x00005680040477ac */ /* 0x000ea20008000800 */
[----:B------:R-:W-:-:S05]  /*0f00*/  CS2R.32 R52, SR_CgaSize ;  /* 0x0000000000347805 */ /* 0x000fca0000008a00 */
[----:B------:R-:W-:-:S05]  /*0f10*/  IMAD R52, R52, -0xa0, RZ ;  /* 0xffffff6034347824 */ /* 0x000fca00078e02ff */
[----:B------:R-:W-:-:S14]  /*0f20*/  R2UR UR5, R52 ;  /* 0x00000000340572ca */ /* 0x000fdc00000e0000 */
[----:B------:R-:W3:Y:S01]  /*0f30*/  LDCU UR5, c[0x0][UR5+0x2b0] ;  /* 0x00005600050577ac */ /* 0x000ee20008000800 */
[----:B------:R-:W4:Y:S01]  /*0f40*/  S2UR UR31, SR_CTAID.X ;  /* 0x00000000001f79c3 */ /* 0x000f220000002500 */
[----:B------:R-:W-:-:S05]  /*0f50*/  CS2R.32 R52, SR_CgaSize ;  /* 0x0000000000347805 */ /* 0x000fca0000008a00 */
[----:B------:R-:W-:-:S05]  /*0f60*/  IMAD R52, R52, -0xa0, RZ ;  /* 0xffffff6034347824 */ /* 0x000fca00078e02ff */
[----:B------:R-:W-:-:S14]  /*0f70*/  R2UR UR8, R52 ;  /* 0x00000000340872ca */ /* 0x000fdc00000e0000 */
[----:B------:R-:W3:Y:S01]  /*0f80*/  LDCU UR8, c[0x0][UR8+0x2a4] ;  /* 0x00005480080877ac */ /* 0x000ee20008000800 */
[----:B------:R-:W-:-:S05]  /*0f90*/  CS2R.32 R52, SR_CgaSize ;  /* 0x0000000000347805 */ /* 0x000fca0000008a00 */
[----:B------:R-:W-:-:S05]  /*0fa0*/  IMAD R52, R52, -0xa0, RZ ;  /* 0xffffff6034347824 */ /* 0x000fca00078e02ff */
[----:B------:R-:W-:-:S14]  /*0fb0*/  R2UR UR63, R52 ;  /* 0x00000000343f72ca */ /* 0x000fdc00000e0000 */
[----:B------:R-:W3:Y:S01]  /*0fc0*/  LDCU UR63, c[0x0][UR63+0x2a0] ;  /* 0x000054003f3f77ac */ /* 0x000ee20008000800 */
[----:B------:R-:W-:Y:S02]  /*0fd0*/  USHF.R.U32.HI UR12, URZ, 0x1, UR47 ;  /* 0x00000001ff0c7899 */ /* 0x000fe4000801162f */
[----:B------:R-:W-:Y:S02]  /*0fe0*/  USHF.R.U32.HI UR11, URZ, 0x2, UR47 ;  /* 0x00000002ff0b7899 */ /* 0x000fe4000801162f */
[----:B------:R-:W-:Y:S02]  /*0ff0*/  USHF.L.U32 UR27, UR47, 0x9, URZ ;  /* 0x000000092f1b7899 */ /* 0x000fe400080006ff */
[----:B------:R-:W-:Y:S01]  /*1000*/  USHF.L.U32 UR26, UR47, 0xa, URZ ;  /* 0x0000000a2f1a7899 */ /* 0x000fe200080006ff */
[----:B-1----:R-:W-:Y:S01]  /*1010*/  I2FP.F32.U32 R2, UR28 ;  /* 0x0000001c00027c45 */ /* 0x002fe20008201000 */
[----:B------:R-:W1:Y:S04]  /*1020*/  LDCU UR29, c[0x0][0xb24] ;  /* 0x00016480ff1d77ac */ /* 0x000e680008000800 */
[----:B--2---:R-:W-:Y:S01]  /*1030*/  FMUL R2, R2, UR4 ;  /* 0x0000000402027c20 */ /* 0x004fe20008400000 */
[----:B------:R-:W-:Y:S01]  /*1040*/  ULOP3.LUT UR4, UR48, 0x4, UR47, 0xf8, !UPT ;  /* 0x0000000430047892 */ /* 0x000fe2000f8ef82f */
[----:B----4-:R-:W-:Y:S01]  /*1050*/  I2FP.F32.U32 R3, UR31 ;  /* 0x0000001f00037c45 */ /* 0x010fe20008201000 */
[----:B------:R-:W2:Y:S03]  /*1060*/  LDCU UR45, c[0x0][0xb24] ;  /* 0x00016480ff2d77ac */ /* 0x000ea60008000800 */
[----:B------:R-:W4:Y:S01]  /*1070*/  F2I.U32.TRUNC.NTZ R2, R2 ;  /* 0x0000000200027305 */ /* 0x000f22000020f000 */
[----:B---3--:R-:W-:Y:S01]  /*1080*/  FMUL R3, R3, UR5 ;  /* 0x0000000503037c20 */ /* 0x008fe20008400000 */
[----:B------:R-:W-:-:S02]  /*1090*/  UISETP.GT.U32.AND UP0, UPT, UR4, 0xffff, UPT ;  /* 0x0000ffff0400788c */ /* 0x000fc4000bf04070 */
[----:B------:R-:W-:Y:S02]  /*10a0*/  ULOP3.LUT UR5, UR47, 0x3, URZ, 0xc0, !UPT ;  /* 0x000000032f057892 */ /* 0x000fe4000f8ec0ff */
[----:B------:R-:W-:Y:S02]  /*10b0*/  USEL UR21, UR4, 0xffff, !UP0 ;  /* 0x0000ffff04157887 */ /* 0x000fe4000c000000 */
[----:B------:R-:W3:Y:S01]  /*10c0*/  F2I.U32.TRUNC.NTZ R3, R3 ;  /* 0x0000000300037305 */ /* 0x000ee2000020f000 */
[----:B------:R-:W-:Y:S01]  /*10d0*/  UISETP.GT.U32.AND UP1, UPT, UR5, 0xffff, UPT ;  /* 0x0000ffff0500788c */ /* 0x000fe2000bf24070 */
[----:B------:R-:W1:Y:S01]  /*10e0*/  LDCU UR33, c[0x0][0xb30] ;  /* 0x00016600ff2177ac */ /* 0x000e620008000800 */
[----:B----4-:R-:W-:Y:S02]  /*10f0*/  R2UR UR7, R2 ;  /* 0x00000000020772ca */ /* 0x010fe400000e0000 */
[----:B------:R-:W-:Y:S01]  /*1100*/  USEL UR24, UR5, 0xffff, !UP1 ;  /* 0x0000ffff05187887 */ /* 0x000fe2000c800000 */
[----:B------:R-:W-:Y:S01]  /*1110*/  PRMT R2, RZ, 0x7610, R2 ;  /* 0x00007610ff027816 */ /* 0x000fe20000000002 */
[----:B------:R-:W-:Y:S01]  /*1120*/  UMOV UR13, 0x11 ;  /* 0x00000011000d7882 */ /* 0x000fe20000000000 */
[----:B------:R-:W-:Y:S01]  /*1130*/  UMOV UR14, 0x5 ;  /* 0x00000005000e7882 */ /* 0x000fe20000000000 */
[----:B---3--:R-:W-:-:S02]  /*1140*/  R2UR UR6, R3 ;  /* 0x00000000030672ca */ /* 0x008fc400000e0000 */
[----:B------:R-:W-:-:S05]  /*1150*/  PRMT R3, RZ, 0x7610, R3 ;  /* 0x00007610ff037816 */ /* 0x000fca0000000003 */
[----:B------:R-:W-:-:S04]  /*1160*/  UIADD3 UR4, UPT, UPT, -UR7, URZ, URZ ;  /* 0x000000ff07047290 */ /* 0x000fc8000fffe1ff */
[----:B------:R-:W-:Y:S02]  /*1170*/  UIMAD UR4, UR8, UR4, UR28 ;  /* 0x00000004080472a4 */ /* 0x000fe4000f8e021c */
[----:B------:R-:W-:-:S04]  /*1180*/  UIADD3 UR5, UPT, UPT, -UR6, URZ, URZ ;  /* 0x000000ff06057290 */ /* 0x000fc8000fffe1ff */
[----:B------:R-:W-:Y:S01]  /*1190*/  IMAD.U32 R52, RZ, RZ, UR4 ;  /* 0x00000004ff347e24 */ /* 0x000fe2000f8e00ff */
[----:B------:R-:W-:Y:S01]  /*11a0*/  UIMAD UR63, UR63, UR5, UR31 ;  /* 0x000000053f3f72a4 */ /* 0x000fe2000f8e021f */
[----:B-12---:R-:W-:Y:S11]  /*11b0*/  BRA.U UP6, `(.L_x_17) ;  /* 0x0000000106687547 */ /* 0x006ff6000b800000 */
[----:B------:R-:W-:Y:S01]  /*11c0*/  R2UR UR15, R52 ;  /* 0x00000000340f72ca */ /* 0x000fe200000e0000 */
[----:B------:R-:W-:Y:S02]  /*11d0*/  ULOP3.LUT UR4, UR63, 0x2, URZ, 0x3c, !UPT ;  /* 0x000000023f047892 */ /* 0x000fe4000f8e3cff */
[----:B------:R-:W-:-:S10]  /*11e0*/  ULOP3.LUT UR10, UR63, 0xfffffffe, URZ, 0xc0, !UPT ;  /* 0xfffffffe3f0a7892 */ /* 0x000fd4000f8ec0ff */
[----:B------:R-:W-:Y:S02]  /*11f0*/  UISETP.NE.AND UP0, UPT, UR15, URZ, UPT ;  /* 0x000000ff0f00728c */ /* 0x000fe4000bf05270 */
[----:B------:R-:W-:Y:S02]  /*1200*/  UISETP.NE.AND UP2, UPT, UR15, 0x1, UPT ;  /* 0x000000010f00788c */ /* 0x000fe4000bf45270 */
[----:B------:R-:W-:Y:S02]  /*1210*/  UISETP.GT.U32.AND UP4, UPT, UR63, 0x1, UP0 ;  /* 0x000000013f00788c */ /* 0x000fe40008784070 */
[----:B------:R-:W-:Y:S02]  /*1220*/  UISETP.GT.U32.AND UP3, UPT, UR63, 0x1, UP2 ;  /* 0x000000013f00788c */ /* 0x000fe40009764070 */
[----:B------:R-:W-:Y:S02]  /*1230*/  UISETP.GT.U32.AND UP1, UPT, UR4, 0x1, UP0 ;  /* 0x000000010400788c */ /* 0x000fe40008724070 */
[----:B------:R-:W-:-:S02]  /*1240*/  UISETP.GT.U32.AND UP0, UPT, UR4, 0x1, UP2 ;  /* 0x000000010400788c */ /* 0x000fc40009704070 */
[----:B------:R-:W-:Y:S02]  /*1250*/  USEL UR6, URZ, 0x1, UP4 ;  /* 0x00000001ff067887 */ /* 0x000fe4000a000000 */
[----:B------:R-:W-:Y:S02]  /*1260*/  USEL UR5, URZ, 0x10, UP3 ;  /* 0x00000010ff057887 */ /* 0x000fe40009800000 */
[----:B------:R-:W-:Y:S02]  /*1270*/  USEL UR4, URZ, 0x2, UP4 ;  /* 0x00000002ff047887 */ /* 0x000fe4000a000000 */
[----:B------:R-:W-:Y:S02]  /*1280*/  USEL UR9, URZ, 0x20, UP3 ;  /* 0x00000020ff097887 */ /* 0x000fe40009800000 */
[----:B------:R-:W-:Y:S02]  /*1290*/  USEL UR8, URZ, 0x4, UP1 ;  /* 0x00000004ff087887 */ /* 0x000fe40008800000 */
[----:B------:R-:W-:-:S02]  /*12a0*/  UIADD3 UR4, UPT, UPT, UR4, UR5, UR6 ;  /* 0x0000000504047290 */ /* 0x000fc4000fffe006 */
[----:B------:R-:W-:Y:S02]  /*12b0*/  USEL UR6, URZ, 0x8, UP1 ;  /* 0x00000008ff067887 */ /* 0x000fe40008800000 */
[----:B------:R-:W-:Y:S02]  /*12c0*/  USEL UR7, URZ, 0x40, UP0 ;  /* 0x00000040ff077887 */ /* 0x000fe40008000000 */
[----:B------:R-:W-:Y:S02]  /*12d0*/  UIADD3 UR5, UPT, UPT, UR8, UR9, UR4 ;  /* 0x0000000908057290 */ /* 0x000fe4000fffe004 */
[----:B------:R-:W-:Y:S02]  /*12e0*/  ULEA UR4, UR15, UR10, 0x2 ;  /* 0x0000000a0f047291 */ /* 0x000fe4000f8e10ff */
[----:B------:R-:W-:Y:S02]  /*12f0*/  USEL UR8, URZ, 0x80, UP0 ;  /* 0x00000080ff087887 */ /* 0x000fe40008000000 */
[----:B------:R-:W-:-:S03]  /*1300*/  UIADD3 UR5, UPT, UPT, UR6, UR7, UR5 ;  /* 0x0000000706057290 */ /* 0x000fc6000fffe005 */
[----:B------:R-:W-:Y:S01]  /*1310*/  UMOV UR6, 0x3 ;  /* 0x0000000300067882 */ /* 0x000fe20000000000 */
[----:B------:R-:W-:Y:S02]  /*1320*/  UIADD3 UR5, UPT, UPT, UR5, UR8, URZ ;  /* 0x0000000805057290 */ /* 0x000fe4000fffe0ff */
[----:B------:R-:W-:-:S04]  /*1330*/  USHF.L.U32 UR4, UR6, UR4, URZ ;  /* 0x0000000406047299 */ /* 0x000fc800080006ff */
[----:B------:R-:W-:Y:S02]  /*1340*/  MOV R3, UR5 ;  /* 0x0000000500037c02 */ /* 0x000fe40008000f00 */
[----:B------:R-:W-:-:S07]  /*1350*/  IMAD.U32 R2, RZ, RZ, UR4 ;  /* 0x00000004ff027e24 */ /* 0x000fce000f8e00ff */
.L_x_17:
[----:B------:R-:W1:Y:S01]  /*1360*/  S2UR UR36, SR_CTAID.Z ;  /* 0x00000000002479c3 */ /* 0x000e620000002700 */
[----:B------:R-:W-:Y:S02]  /*1370*/  UISETP.GE.AND UP0, UPT, UR29, 0x1, UPT ;  /* 0x000000011d00788c */ /* 0x000fe4000bf06270 */
[----:B------:R-:W-:Y:S02]  /*1380*/  ULOP3.LUT UR24, UR24, 0xffff, URZ, 0xc0, !UPT ;  /* 0x0000ffff18187892 */ /* 0x000fe4000f8ec0ff */
[----:B------:R-:W-:Y:S02]  /*1390*/  ULOP3.LUT UR21, UR21, 0xffff, URZ, 0xc0, !UPT ;  /* 0x0000ffff15157892 */ /* 0x000fe4000f8ec0ff */
[----:B------:R-:W-:Y:S02]  /*13a0*/  UISETP.NE.AND UP3, UPT, UR25, 0x2, UPT ;  /* 0x000000021900788c */ /* 0x000fe4000bf65270 */
[----:B------:R-:W-:Y:S02]  /*13b0*/  ULOP3.LUT UR32, UR12, 0x1, URZ, 0xc0, !UPT ;  /* 0x000000010c207892 */ /* 0x000fe4000f8ec0ff */
[----:B------:R-:W-:-:S02]  /*13c0*/  ULOP3.LUT UR44, UR11, 0x1, URZ, 0xc0, !UPT ;  /* 0x000000010b2c7892 */ /* 0x000fc4000f8ec0ff */
[----:B------:R-:W-:Y:S02]  /*13d0*/  ULOP3.LUT UR27, UR27, 0x800, URZ, 0xc0, !UPT ;  /* 0x000008001b1b7892 */ /* 0x000fe4000f8ec0ff */
[----:B------:R-:W-:Y:S02]  /*13e0*/  ULOP3.LUT UR26, UR26, 0x800, URZ, 0xc0, !UPT ;  /* 0x000008001a1a7892 */ /* 0x000fe4000f8ec0ff */
[----:B------:R-:W-:Y:S02]  /*13f0*/  USHF.L.U32 UR24, UR13, UR24, URZ ;  /* 0x000000180d187299 */ /* 0x000fe400080006ff */
[----:B------:R-:W-:Y:S01]  /*1400*/  USHF.L.U32 UR21, UR14, UR21, URZ ;  /* 0x000000150e157299 */ /* 0x000fe200080006ff */
[----:B------:R-:W-:Y:S01]  /*1410*/  UMOV UR20, UR31 ;  /* 0x0000001f00147c82 */ /* 0x000fe20008000000 */
[----:B------:R-:W-:Y:S10]  /*1420*/  BRA.U !UP0, `(.L_x_18) ;  /* 0x0000000108d47547 */ /* 0x000ff4000b800000 */
[----:B------:R-:W2:Y:S01]  /*1430*/  LDCU.128 UR12, c[0x0][0xb10] ;  /* 0x00016200ff0c77ac */ /* 0x000ea20008000c00 */
[----:B------:R-:W3:Y:S01]  /*1440*/  LDCU UR6, c[0x0][0x370] ;  /* 0x00006e00ff0677ac */ /* 0x000ee20008000800 */
[----:B------:R-:W4:Y:S01]  /*1450*/  LDCU UR5, c[0x0][0x374] ;  /* 0x00006e80ff0577ac */ /* 0x000f220008000800 */
[----:B------:R-:W1:Y:S01]  /*1460*/  LDCU UR30, c[0x0][0xb0c] ;  /* 0x00016180ff1e77ac */ /* 0x000e620008000800 */
[----:B------:R-:W1:Y:S01]  /*1470*/  LDCU UR4, c[0x0][0xb20] ;  /* 0x00016400ff0477ac */ /* 0x000e620008000800 */
[----:B------:R-:W1:Y:S01]  /*1480*/  LDCU.64 UR8, c[0x0][0xb28] ;  /* 0x00016500ff0877ac */ /* 0x000e620008000a00 */
[----:B--2---:R-:W-:Y:S02]  /*1490*/  UISETP.NE.AND UP0, UPT, UR14, 0x1, UPT ;  /* 0x000000010e00788c */ /* 0x004fe4000bf05270 */
[----:B----4-:R-:W-:Y:S02]  /*14a0*/  UIMAD.WIDE.U32 UR10, UR5, UR15, URZ ;  /* 0x0000000f050a72a5 */ /* 0x010fe4000f8e00ff */
[----:B---3--:R-:W-:-:S02]  /*14b0*/  UIMAD.WIDE.U32 UR18, UR6, UR12, URZ ;  /* 0x0000000c061272a5 */ /* 0x008fc4000f8e00ff */
[----:B-1----:R-:W-:Y:S02]  /*14c0*/  UISETP.NE.AND UP1, UPT, UR30, 0x1, UPT ;  /* 0x000000011e00788c */ /* 0x002fe4000bf25270 */
[----:B------:R-:W-:Y:S01]  /*14d0*/  UISETP.NE.AND UP2, UPT, UR29, 0x1, UPT ;  /* 0x000000011d00788c */ /* 0x000fe2000bf45270 */
[----:B------:R-:W-:Y:S02]  /*14e0*/  UMOV UR10, UR11 ;  /* 0x0000000b000a7c82 */ /* 0x000fe40008000000 */
[----:B------:R-:W-:Y:S01]  /*14f0*/  UMOV UR18, UR19 ;  /* 0x0000001300127c82 */ /* 0x000fe20008000000 */
[----:B------:R-:W-:Y:S02]  /*1500*/  @UP0 USHF.R.U32.HI UR5, URZ, UR4, UR10 ;  /* 0x00000004ff050299 */ /* 0x000fe4000801160a */
[----:B------:R-:W-:Y:S02]  /*1510*/  UIMAD.WIDE.U32 UR22, UR28, UR15, URZ ;  /* 0x0000000f1c1672a5 */ /* 0x000fe4000f8e00ff */
[----:B------:R-:W-:-:S02]  /*1520*/  UIMAD.WIDE.U32 UR10, UR5, UR8, URZ ;  /* 0x00000008050a72a5 */ /* 0x000fc4000f8e00ff */
[----:B------:R-:W-:Y:S02]  /*1530*/  @UP1 USHF.R.U32.HI UR6, URZ, UR13, UR18 ;  /* 0x0000000dff061299 */ /* 0x000fe40008011612 */
[----:B------:R-:W-:Y:S02]  /*1540*/  UIMAD.WIDE.U32 UR16, UR31, UR12, URZ ;  /* 0x0000000c1f1072a5 */ /* 0x000fe4000f8e00ff */
[----:B------:R-:W-:Y:S01]  /*1550*/  UIMAD.WIDE.U32 UR18, UR6, UR8, URZ ;  /* 0x00000008061272a5 */ /* 0x000fe2000f8e00ff */
[----:B------:R-:W-:Y:S01]  /*1560*/  UMOV UR22, UR23 ;  /* 0x0000001700167c82 */ /* 0x000fe20008000000 */
[----:B------:R-:W-:Y:S01]  /*1570*/  UMOV UR10, UR11 ;  /* 0x0000000b000a7c82 */ /* 0x000fe20008000000 */
[----:B------:R-:W-:Y:S02]  /*1580*/  USHF.R.U32.HI UR22, URZ, UR4, UR22 ;  /* 0x00000004ff167299 */ /* 0x000fe40008011616 */
[----:B------:R-:W-:Y:S02]  /*1590*/  @UP2 USHF.R.U32.HI UR5, URZ, UR9, UR10 ;  /* 0x00000009ff052299 */ /* 0x000fe4000801160a */
[----:B------:R-:W-:Y:S01]  /*15a0*/  UMOV UR7, UR19 ;  /* 0x0000001300077c82 */ /* 0x000fe20008000000 */
[----:B------:R-:W-:Y:S01]  /*15b0*/  UMOV UR16, UR17 ;  /* 0x0000001100107c82 */ /* 0x000fe20008000000 */
[----:B------:R-:W-:-:S02]  /*15c0*/  @UP2 USHF.R.U32.HI UR6, URZ, UR9, UR7 ;  /* 0x00000009ff062299 */ /* 0x000fc40008011607 */
[----:B------:R-:W-:Y:S02]  /*15d0*/  USHF.R.U32.HI UR16, URZ, UR13, UR16 ;  /* 0x0000000dff107299 */ /* 0x000fe40008011610 */
[----:B------:R-:W-:Y:S02]  /*15e0*/  USEL UR4, UR28, UR22, !UP0 ;  /* 0x000000161c047287 */ /* 0x000fe4000c000000 */
[----:B------:R-:W-:Y:S02]  /*15f0*/  UIMAD UR7, UR5, UR29, URZ ;  /* 0x0000001d050772a4 */ /* 0x000fe4000f8e02ff */
[----:B------:R-:W-:Y:S02]  /*1600*/  USEL UR5, UR31, UR16, !UP1 ;  /* 0x000000101f057287 */ /* 0x000fe4000c800000 */
[----:B------:R-:W-:Y:S02]  /*1610*/  UIMAD UR12, UR6, UR29, URZ ;  /* 0x0000001d060c72a4 */ /* 0x000fe4000f8e02ff */
[----:B------:R-:W-:-:S02]  /*1620*/  UISETP.GE.AND UP0, UPT, UR4, UR7, UPT ;  /* 0x000000070400728c */ /* 0x000fc4000bf06270 */
[----:B------:R-:W-:Y:S02]  /*1630*/  UIMAD.WIDE.U32 UR10, UR4, UR8, URZ ;  /* 0x00000008040a72a5 */ /* 0x000fe4000f8e00ff */
[----:B------:R-:W-:Y:S02]  /*1640*/  UISETP.GE.OR UP0, UPT, UR5, UR12, UP0 ;  /* 0x0000000c0500728c */ /* 0x000fe40008706670 */
[----:B------:R-:W-:Y:S02]  /*1650*/  UIMAD.WIDE.U32 UR12, UR5, UR8, URZ ;  /* 0x00000008050c72a5 */ /* 0x000fe4000f8e00ff */
[----:B------:R-:W-:Y:S01]  /*1660*/  UIADD3 UR10, UPT, UPT, -UR4, URZ, URZ ;  /* 0x000000ff040a7290 */ /* 0x000fe2000fffe1ff */
[----:B------:R-:W-:Y:S01]  /*1670*/  UMOV UR8, UR11 ;  /* 0x0000000b00087c82 */ /* 0x000fe20008000000 */
[----:B------:R-:W-:Y:S02]  /*1680*/  UIADD3 UR20, UPT, UPT, -UR5, URZ, URZ ;  /* 0x000000ff05147290 */ /* 0x000fe4000fffe1ff */
[----:B------:R-:W-:-:S03]  /*1690*/  USHF.R.U32.HI UR8, URZ, UR9, UR8 ;  /* 0x00000009ff087299 */ /* 0x000fc60008011608 */
[----:B------:R-:W-:Y:S01]  /*16a0*/  @!UP0 UMOV UR7, UR13 ;  /* 0x0000000d00078c82 */ /* 0x000fe20008000000 */
[----:B------:R-:W-:Y:S02]  /*16b0*/  UIMAD UR28, UR14, UR10, UR28 ;  /* 0x0000000a0e1c72a4 */ /* 0x000fe4000f8e021c */
[----:B------:R-:W-:Y:S02]  /*16c0*/  USEL UR8, UR4, UR8, !UP2 ;  /* 0x0000000804087287 */ /* 0x000fe4000d000000 */
[----:B------:R-:W-:Y:S02]  /*16d0*/  @!UP0 USHF.R.U32.HI UR7, URZ, UR9, UR7 ;  /* 0x00000009ff078299 */ /* 0x000fe40008011607 */
[----:B------:R-:W-:Y:S02]  /*16e0*/  UIADD3 UR9, UPT, UPT, -UR8, URZ, URZ ;  /* 0x000000ff08097290 */ /* 0x000fe4000fffe1ff */
[----:B------:R-:W-:Y:S02]  /*16f0*/  @!UP0 USEL UR7, UR5, UR7, !UP2 ;  /* 0x0000000705078287 */ /* 0x000fe4000d000000 */
[----:B------:R-:W-:-:S02]  /*1700*/  UIMAD UR9, UR29, UR9, UR4 ;  /* 0x000000091d0972a4 */ /* 0x000fc4000f8e0204 */
[----:B------:R-:W-:Y:S02]  /*1710*/  @!UP0 UIADD3 UR8, UPT, UPT, UR8, -UR7, URZ ;  /* 0x8000000708088290 */ /* 0x000fe4000fffe0ff */
[----:B------:R-:W-:Y:S02]  /*1720*/  @!UP0 UIMAD UR6, UR9, UR6, UR7 ;  /* 0x00000006090682a4 */ /* 0x000fe4000f8e0207 */
[----:B------:R-:W-:Y:S02]  /*1730*/  @!UP0 UIMAD UR4, UR8, UR29, UR5 ;  /* 0x0000001d080482a4 */ /* 0x000fe4000f8e0205 */
[----:B------:R-:W-:Y:S02]  /*1740*/  UIMAD UR20, UR30, UR20, UR31 ;  /* 0x000000141e1472a4 */ /* 0x000fe4000f8e021f */
[----:B------:R-:W-:Y:S01]  /*1750*/  UIMAD UR28, UR4, UR14, UR28 ;  /* 0x0000000e041c72a4 */ /* 0x000fe2000f8e021c */
[----:B------:R-:W-:Y:S02]  /*1760*/  @!UP0 UMOV UR5, UR6 ;  /* 0x0000000600058c82 */ /* 0x000fe40008000000 */
[----:B------:R-:W-:-:S12]  /*1770*/  UIMAD UR20, UR5, UR30, UR20 ;  /* 0x0000001e051472a4 */ /* 0x000fd8000f8e0214 */
.L_x_18:
[----:B------:R-:W-:-:S09]  /*1780*/  UISETP.NE.AND UP0, UPT, UR33, 0x1, UPT ;  /* 0x000000012100788c */ /* 0x000fd2000bf05270 */
[----:B------:R-:W-:Y:S05]  /*1790*/  BRA.U UP0, `(.L_x_19) ;  /* 0x0000000100447547 */ /* 0x000fea000b800000 */
[----:B------:R-:W2:Y:S01]  /*17a0*/  LDCU.128 UR8, c[0x0][0xb10] ;  /* 0x00016200ff0877ac */ /* 0x000ea20008000c00 */
[----:B------:R-:W3:Y:S01]  /*17b0*/  LDCU UR12, c[0x0][0xb0c] ;  /* 0x00016180ff0c77ac */ /* 0x000ee20008000800 */
[----:B------:R-:W4:Y:S01]  /*17c0*/  LDCU UR13, c[0x0][0xb20] ;  /* 0x00016400ff0d77ac */ /* 0x000f220008000800 */
[----:B--2---:R-:W-:Y:S02]  /*17d0*/  UIMAD.WIDE.U32 UR6, UR20, UR8, URZ ;  /* 0x00000008140672a5 */ /* 0x004fe4000f8e00ff */
[----:B------:R-:W-:Y:S02]  /*17e0*/  UIMAD.WIDE.U32 UR4, UR28, UR11, URZ ;  /* 0x0000000b1c0472a5 */ /* 0x000fe4000f8e00ff */
[----:B---3--:R-:W-:Y:S02]  /*17f0*/  UISETP.NE.AND UP1, UPT, UR12, 0x1, UPT ;  /* 0x000000010c00788c */ /* 0x008fe4000bf25270 */
[----:B------:R-:W-:Y:S01]  /*1800*/  UISETP.NE.AND UP0, UPT, UR10, 0x1, UPT ;  /* 0x000000010a00788c */ /* 0x000fe2000bf05270 */
[----:B------:R-:W-:-:S02]  /*1810*/  UMOV UR6, UR7 ;  /* 0x0000000700067c82 */ /* 0x000fc40008000000 */
[----:B------:R-:W-:Y:S01]  /*1820*/  UMOV UR4, UR5 ;  /* 0x0000000500047c82 */ /* 0x000fe20008000000 */
[----:B------:R-:W-:Y:S02]  /*1830*/  USHF.R.U32.HI UR9, URZ, UR9, UR6 ;  /* 0x00000009ff097299 */ /* 0x000fe40008011606 */
[----:B----4-:R-:W-:Y:S02]  /*1840*/  USHF.R.U32.HI UR4, URZ, UR13, UR4 ;  /* 0x0000000dff047299 */ /* 0x010fe40008011604 */
[----:B------:R-:W-:Y:S02]  /*1850*/  USEL UR5, UR20, UR9, !UP1 ;  /* 0x0000000914057287 */ /* 0x000fe4000c800000 */
[----:B------:R-:W-:-:S04]  /*1860*/  USEL UR4, UR28, UR4, !UP0 ;  /* 0x000000041c047287 */ /* 0x000fc8000c000000 */
[----:B------:R-:W-:Y:S02]  /*1870*/  UIADD3 UR6, UPT, UPT, -UR4, UR5, URZ ;  /* 0x0000000504067290 */ /* 0x000fe4000fffe1ff */
[----:B------:R-:W-:Y:S02]  /*1880*/  UIADD3 UR4, UPT, UPT, UR4, -UR5, URZ ;  /* 0x8000000504047290 */ /* 0x000fe4000fffe0ff */
[----:B------:R-:W-:Y:S02]  /*1890*/  UIMAD UR28, UR6, UR10, UR28 ;  /* 0x0000000a061c72a4 */ /* 0x000fe4000f8e021c */
[----:B------:R-:W-:-:S12]  /*18a0*/  UIMAD UR20, UR4, UR12, UR20 ;  /* 0x0000000c041472a4 */ /* 0x000fd8000f8e0214 */
.L_x_19:
[----:B------:R-:W-:-:S09]  /*18b0*/  UISETP.EQ.U32.AND UP0, UPT, UR34, 0x1, UPT ;  /* 0x000000012200788c */ /* 0x000fd2000bf02070 */
[----:B------:R-:W-:Y:S05]  /*18c0*/  BRA.U !UP0, `(.L_x_20) ;  /* 0x00000001080c7547 */ /* 0x000fea000b800000 */
[----:B------:R-:W-:Y:S01]  /*18d0*/  UCGABAR_WAIT ;  /* 0x0000000000007dc7 */ /* 0x000fe20008000000 */
[----:B------:R-:W-:Y:S01]  /*18e0*/  CCTL.IVALL ;  /* 0x00000000ff00798f */ /* 0x000fe20002000000 */
[----:B------:R-:W-:Y:S05]  /*18f0*/  BRA `(.L_x_21) ;  /* 0x0000000000047947 */ /* 0x000fea0003800000 */
.L_x_20:
[----:B------:R-:W-:Y:S06]  /*1900*/  BAR.SYNC.DEFER_BLOCKING 0x0 ;  /* 0x0000000000007b1d */ /* 0x000fec0000010000 */
.L_x_21:
[----:B------:R-:W-:Y:S05]  /*1910*/  BRA.U UP3, `(.L_x_22) ;  /* 0x00000015032c7547 */ /* 0x000fea000b800000 */
[----:B------:R-:W2:Y:S01]  /*1920*/  LDCU UR6, c[0x0][0x38c] ;  /* 0x00007180ff0677ac */ /* 0x000ea20008000800 */
[----:B------:R-:W-:Y:S01]  /*1930*/  PLOP3.LUT P1, PT, PT, PT, UP5, 0x80, 0x8 ;  /* 0x000000000008781c */ /* 0x000fe20003f2f058 */
[----:B------:R-:W-:Y:S01]  /*1940*/  IMAD.MOV.U32 R12, RZ, RZ, 0x1 ;  /* 0x00000001ff0c7424 */ /* 0x000fe200078e00ff */
[----:B------:R-:W-:Y:S01]  /*1950*/  ISETP.NE.AND P2, PT, R0, RZ, P3 ;  /* 0x000000ff0000720c */ /* 0x000fe20001f45270 */
[----:B------:R-:W-:Y:S01]  /*1960*/  USHF.L.U32 UR7, UR31, 0x6, URZ ;  /* 0x000000061f077899 */ /* 0x000fe200080006ff */
[----:B------:R-:W-:Y:S01]  /*1970*/  PLOP3.LUT P1, PT, P1, PT, PT, 0x8, 0x80 ;  /* 0x000000000080781c */ /* 0x000fe20000f2e170 */
[----:B------:R-:W-:Y:S01]  /*1980*/  UISETP.NE.AND UP1, UPT, UR25, URZ, UPT ;  /* 0x000000ff1900728c */ /* 0x000fe2000bf25270 */
[----:B------:R-:W-:Y:S01]  /*1990*/  CS2R R10, SRZ ;  /* 0x00000000000a7805 */ /* 0x000fe2000001ff00 */
[----:B------:R-:W-:Y:S01]  /*19a0*/  IMAD.MOV.U32 R9, RZ, RZ, RZ ;  /* 0x000000ffff097224 */ /* 0x000fe200078e00ff */
[----:B------:R-:W3:Y:S01]  /*19b0*/  LDCU UR40, c[0x0][0x370] ;  /* 0x00006e00ff2877ac */ /* 0x000ee20008000800 */
[----:B------:R-:W-:Y:S01]  /*19c0*/  IMAD.MOV.U32 R8, RZ, RZ, 0x1 ;  /* 0x00000001ff087424 */ /* 0x000fe200078e00ff */
[----:B------:R-:W-:Y:S01]  /*19d0*/  USEL UR25, UR46, 0x2, UP1 ;  /* 0x000000022e197887 */ /* 0x000fe20008800000 */
[----:B------:R-:W4:Y:S01]  /*19e0*/  LDCU.64 UR30, c[0x0][0x348] ;  /* 0x00006900ff1e77ac */ /* 0x000f220008000a00 */
[----:B--2---:R-:W-:-:S02]  /*19f0*/  UIADD3 UR5, UPT, UPT, UR6, 0x3f, URZ ;  /* 0x0000003f06057890 */ /* 0x004fc4000fffe0ff */
[----:B------:R-:W-:Y:S02]  /*1a00*/  UIADD3 UR49, UPT, UPT, UR6, 0x7e, URZ ;  /* 0x0000007e06317890 */ /* 0x000fe4000fffe0ff */
[----:B------:R-:W-:Y:S01]  /*1a10*/  USHF.R.S32.HI UR4, URZ, 0x1f, UR5 ;  /* 0x0000001fff047899 */ /* 0x000fe20008011405 */
[----:B------:R-:W2:Y:S03]  /*1a20*/  LDCU UR39, c[0x0][0x374] ;  /* 0x00006e80ff2777ac */ /* 0x000ea60008000800 */
[----:B------:R-:W-:Y:S02]  /*1a30*/  ULEA.HI UR4, UR4, UR5, URZ, 0x6 ;  /* 0x0000000504047291 */ /* 0x000fe4000f8f30ff */
[----:B------:R-:W-:Y:S02]  /*1a40*/  ULOP3.LUT UR5, UR7, 0x40, URZ, 0xc0, !UPT ;  /* 0x0000004007057892 */ /* 0x000fe4000f8ec0ff */
[----:B------:R-:W-:-:S02]  /*1a50*/  USHF.R.S32.HI UR42, URZ, 0x6, UR4 ;  /* 0x00000006ff2a7899 */ /* 0x000fc40008011404 */
[----:B------:R-:W-:Y:S02]  /*1a60*/  UIADD3 UR4, UPT, UPT, UR6, -0x1, URZ ;  /* 0xffffffff06047890 */ /* 0x000fe4000fffe0ff */
[----:B------:R-:W-:Y:S02]  /*1a70*/  UISETP.LT.U32.AND UP0, UPT, UR42, 0x5, UPT ;  /* 0x000000052a00788c */ /* 0x000fe4000bf01070 */
[----:B------:R-:W-:Y:S02]  /*1a80*/  UISETP.GE.U32.AND UP2, UPT, UR4, -0x7f, UPT ;  /* 0xffffff810400788c */ /* 0x000fe4000bf46070 */
[----:B------:R-:W-:Y:S02]  /*1a90*/  USEL UR41, UR42, 0x5, UP0 ;  /* 0x000000052a297887 */ /* 0x000fe40008000000 */
[----:B------:R-:W-:Y:S02]  /*1aa0*/  ULEA UR48, UR32, UR5, 0x5 ;  /* 0x0000000520307291 */ /* 0x000fe4000f8e28ff */
[----:B------:R-:W-:-:S02]  /*1ab0*/  UIADD3 UR4, UPT, UPT, UR41, -0x1, URZ ;  /* 0xffffffff29047890 */ /* 0x000fc4000fffe0ff */
[----:B------:R-:W-:Y:S02]  /*1ac0*/  ULEA UR44, UR44, UR5, 0x5 ;  /* 0x000000052c2c7291 */ /* 0x000fe4000f8e28ff */
[----:B------:R-:W-:Y:S02]  /*1ad0*/  UIADD3 UR46, UPT, UPT, UR42, -UR41, URZ ;  /* 0x800000292a2e7290 */ /* 0x000fe4000fffe0ff */
[----:B------:R-:W-:Y:S01]  /*1ae0*/  @UP2 UIADD3 UR4, UPT, UPT, UR41, URZ, URZ ;  /* 0x000000ff29042290 */ /* 0x000fe2000fffe0ff */
[----:B------:R-:W-:-:S03]  /*1af0*/  UMOV UR7, URZ ;  /* 0x000000ff00077c82 */ /* 0x000fc60008000000 */
[----:B------:R-:W-:Y:S02]  /*1b00*/  UIADD3 UR29, UPT, UPT, UR4, 0x1, URZ ;  /* 0x00000001041d7890 */ /* 0x000fe4000fffe0ff */
[----:B--234-:R-:W-:-:S12]  /*1b10*/  UIADD3 UR43, UPT, UPT, -UR4, URZ, URZ ;  /* 0x000000ff042b7290 */ /* 0x01cfd8000fffe1ff */
.L_x_42:
[----:B------:R-:W-:Y:S01]  /*1b20*/  UISETP.NE.AND UP0, UPT, UR47, URZ, UPT ;  /* 0x000000ff2f00728c */ /* 0x000fe2000bf05270 */
[----:B------:R-:W2:Y:S08]  /*1b30*/  S2UR UR47, SR_CgaCtaId ;  /* 0x00000000002f79c3 */ /* 0x000eb00000008800 */
[----:B------:R-:W-:Y:S05]  /*1b40*/  BRA.U UP0, `(.L_x_23) ;  /* 0x0000000100347547 */ /* 0x000fea000b800000 */
[----:B------:R-:W3:Y:S01]  /*1b50*/  S2R R0, SR_CgaCtaId ;  /* 0x0000000000007919 */ /* 0x000ee20000008800 */
[----:B------:R-:W-:-:S04]  /*1b60*/  MOV R2, 0x400 ;  /* 0x0000040000027802 */ /* 0x000fc80000000f00 */
[----:B---3--:R-:W-:Y:S02]  /*1b70*/  LEA R0, R0, R2, 0x18 ;  /* 0x0000000200007211 */ /* 0x008fe400078ec0ff */
[----:B------:R-:W-:-:S03]  /*1b80*/  SHF.L.U32 R2, R8, 0x1f, RZ ;  /* 0x0000001f08027819 */ /* 0x000fc600000006ff */
[----:B------:R-:W-:-:S04]  /*1b90*/  IMAD R0, R9, 0x8, R0 ;  /* 0x0000000809007824 */ /* 0x000fc800078e0200 */
[----:B------:R-:W3:Y:S02]  /*1ba0*/  SYNCS.PHASECHK.TRANS64.TRYWAIT P0, [R0+URZ+0x110], R2 ;  /* 0x00011002000075a7 */ /* 0x000ee400080011ff */
[----:B---3--:R-:W-:Y:S05]  /*1bb0*/  @!P0 BRA `(.L_x_24) ;  /* 0x0000007400148947 */ /* 0x008fea0003800000 */
.L_x_150:
[----:B------:R-:W-:Y:S01]  /*1bc0*/  VIADD R9, R9, 0x1 ;  /* 0x0000000109097836 */ /* 0x000fe20000000000 */
[----:B------:R3:W-:Y:S04]  /*1bd0*/  SYNCS.ARRIVE.TRANS64.A1T0 RZ, [R0+URZ+0x100], RZ ;  /* 0x000100ff00ff79a7 */ /* 0x0007e800081000ff */
[----:B------:R-:W-:-:S04]  /*1be0*/  ISETP.NE.AND P0, PT, R9, 0x2, PT ;  /* 0x000000020900780c */ /* 0x000fc80003f05270 */
[----:B------:R-:W-:Y:S02]  /*1bf0*/  SEL R9, R9, RZ, P0 ;  /* 0x000000ff09097207 */ /* 0x000fe40000000000 */
[----:B---3--:R-:W-:-:S04]  /*1c00*/  SEL R0, RZ, 0x1, P0 ;  /* 0x00000001ff007807 */ /* 0x008fc80000000000 */
[----:B------:R-:W-:-:S07]  /*1c10*/  LOP3.LUT R8, R8, R0, RZ, 0x3c, !PT ;  /* 0x0000000008087212 */ /* 0x000fce00078e3cff */
.L_x_23:
[----:B------:R-:W-:Y:S01]  /*1c20*/  UMOV UR6, 0x400 ;  /* 0x0000040000067882 */ /* 0x000fe20000000000 */
[----:B------:R-:W-:Y:S01]  /*1c30*/  SHF.L.U32 R0, R12, 0x1f, RZ ;  /* 0x0000001f0c007819 */ /* 0x000fe200000006ff */
[----:B--2---:R-:W-:Y:S02]  /*1c40*/  ULEA UR6, UR47, UR6, 0x18 ;  /* 0x000000062f067291 */ /* 0x004fe4000f8ec0ff */
[----:B------:R-:W-:Y:S02]  /*1c50*/  UISETP.GE.U32.AND UP0, UPT, UR49, 0x7f, UPT ;  /* 0x0000007f3100788c */ /* 0x000fe4000bf06070 */
[----:B------:R-:W-:Y:S02]  /*1c60*/  ULEA UR4, UR7, UR6, 0x3 ;  /* 0x0000000607047291 */ /* 0x000fe4000f8e18ff */
[----:B------:R-:W-:Y:S01]  /*1c70*/  ULEA UR11, UR28, UR48, 0x7 ;  /* 0x000000301c0b7291 */ /* 0x000fe2000f8e38ff */
[----:B------:R-:W-:-:S06]  /*1c80*/  UMOV UR13, URZ ;  /* 0x000000ff000d7c82 */ /* 0x000fcc0008000000 */
[----:B------:R2:W3:Y:S01]  /*1c90*/  SYNCS.PHASECHK.TRANS64.TRYWAIT P0, [UR4+0x28], R0 ;  /* 0x00002800ff0075a7 */ /* 0x0004e20008001104 */
[----:B------:R-:W-:-:S04]  /*1ca0*/  ULEA.HI UR4, UR20, UR20, URZ, 0x1 ;  /* 0x0000001414047291 */ /* 0x000fc8000f8f08ff */
[----:B------:R-:W-:-:S04]  /*1cb0*/  USHF.L.U32 UR4, UR4, 0x6, URZ ;  /* 0x0000000604047899 */ /* 0x000fc800080006ff */
[----:B------:R-:W-:-:S04]  /*1cc0*/  ULOP3.LUT UR35, UR4, 0xffffff80, URZ, 0xc0, !UPT ;  /* 0xffffff8004237892 */ /* 0x000fc8000f8ec0ff */
[----:B------:R-:W-:Y:S01]  /*1cd0*/  UIADD3 UR35, UPT, UPT, UR44, UR35, URZ ;  /* 0x000000232c237290 */ /* 0x000fe2000fffe0ff */
[----:B------:R-:W-:Y:S11]  /*1ce0*/  BRA.U !UP0, `(.L_x_25) ;  /* 0x0000000108d47547 */ /* 0x000ff6000b800000 */
[----:B------:R-:W-:Y:S01]  /*1cf0*/  UMOV UR18, UR43 ;  /* 0x0000002b00127c82 */ /* 0x000fe20008000000 */
[----:B------:R-:W-:Y:S01]  /*1d00*/  UMOV UR4, UR7 ;  /* 0x0000000700047c82 */ /* 0x000fe20008000000 */
[----:B------:R-:W-:-:S05]  /*1d10*/  UMOV UR34, URZ ;  /* 0x000000ff00227c82 */ /* 0x000fca0008000000 */
.L_x_31:
[----:B------:R-:W-:Y:S01]  /*1d20*/  ULEA UR33, UR4, UR6, 0x3 ;  /* 0x0000000604217291 */ /* 0x000fe2000f8e18ff */
[----:B------:R-:W-:Y:S01]  /*1d30*/  @P3 MOV R2, 0x8000 ;  /* 0x0000800000023802 */ /* 0x000fe20000000f00 */
[----:B-1-3--:R-:W-:Y:S10]  /*1d40*/  @P0 BRA `(.L_x_26) ;  /* 0x00000000000c0947 */ /* 0x00aff40003800000 */
[----:B------:R-:W-:-:S04]  /*1d50*/  SHF.L.U32 R3, R12, 0x1f, RZ ;  /* 0x0000001f0c037819 */ /* 0x000fc800000006ff */
[----:B------:R-:W3:Y:S02]  /*1d60*/  SYNCS.PHASECHK.TRANS64.TRYWAIT P0, [UR33+0x28], R3 ;  /* 0x00002803ff0075a7 */ /* 0x000ee40008001121 */
[----:B---3--:R-:W-:Y:S05]  /*1d70*/  @!P0 BRA `(.L_x_27) ;  /* 0x0000007000b88947 */ /* 0x008fea0003800000 */
.L_x_26:
[----:B------:R3:W-:Y:S01]  /*1d80*/  @P3 SYNCS.ARRIVE.TRANS64 RZ, [UR33], R2 ;  /* 0x00000002ffff39a7 */ /* 0x0007e20008000021 */
[----:B------:R-:W-:Y:S02]  /*1d90*/  ULOP3.LUT UR5, UR25, 0x2, URZ, 0xfc, !UPT ;  /* 0x0000000219057892 */ /* 0x000fe4000f8efcff */
[----:B------:R-:W-:Y:S02]  /*1da0*/  UIADD3 UR18, UPT, UPT, UR18, 0x1, URZ ;  /* 0x0000000112127890 */ /* 0x000fe4000fffe0ff */
[----:B------:R-:W-:Y:S02]  /*1db0*/  UISETP.NE.AND UP0, UPT, UR5, 0x2, UPT ;  /* 0x000000020500788c */ /* 0x000fe4000bf05270 */
[----:B------:R-:W-:-:S07]  /*1dc0*/  UISETP.NE.AND UP2, UPT, UR18, 0x1, UPT ;  /* 0x000000011200788c */ /* 0x000fce000bf45270 */
[----:B------:R-:W-:Y:S05]  /*1dd0*/  BRA.U UP0, `(.L_x_28) ;  /* 0x0000000100047547 */ /* 0x000fea000b800000 */
[----:B-1----:R-:W-:Y:S05]  /*1de0*/  BPT.TRAP 0x1 ;  /* 0x000000040000795c */ /* 0x002fea0000300000 */
.L_x_28:
[----:B------:R-:W-:Y:S04]  /*1df0*/  BSSY.RECONVERGENT B0, `(.L_x_29) ;  /* 0x0000003000007945 */ /* 0x000fe80003800200 */
[----:B------:R-:W-:Y:S05]  /*1e00*/  @!P2 BRA `(.L_x_30) ;  /* 0x000000000004a947 */ /* 0x000fea0003800000 */
[----:B-1----:R-:W-:Y:S05]  /*1e10*/  BPT.TRAP 0x1 ;  /* 0x000000040000795c */ /* 0x002fea0000300000 */
.L_x_30:
[----:B-1----:R-:W-:Y:S05]  /*1e20*/  BSYNC.RECONVERGENT B0 ;  /* 0x0000000000007941 */ /* 0x002fea0003800200 */
.L_x_29:
[----:B------:R-:W-:Y:S02]  /*1e30*/  UIADD3 UR5, UPT, UPT, UR4, 0x1, URZ ;  /* 0x0000000104057890 */ /* 0x000fe4000fffe0ff */
[----:B------:R-:W-:Y:S02]  /*1e40*/  USHF.L.U32 UR4, UR4, 0xc, URZ ;  /* 0x0000000c04047899 */ /* 0x000fe400080006ff */
[----:B------:R-:W-:Y:S02]  /*1e50*/  UISETP.NE.AND UP0, UPT, UR5, 0x5, UPT ;  /* 0x000000050500788c */ /* 0x000fe4000bf05270 */
[----:B------:R-:W-:Y:S02]  /*1e60*/  ULOP3.LUT UR32, UR27, UR4, URZ, 0xfc, !UPT ;  /* 0x000000041b207292 */ /* 0x000fe4000f8efcff */
[----:B------:R-:W-:Y:S02]  /*1e70*/  USEL UR8, URZ, 0x1, UP0 ;  /* 0x00000001ff087887 */ /* 0x000fe40008000000 */
[----:B------:R-:W-:-:S02]  /*1e80*/  USEL UR7, UR5, URZ, UP0 ;  /* 0x000000ff05077287 */ /* 0x000fc40008000000 */
[----:B------:R-:W-:Y:S02]  /*1e90*/  UIADD3 UR16, UP1, UPT, UR30, 0x80, URZ ;  /* 0x000000801e107890 */ /* 0x000fe4000ff3e0ff */
[----:B------:R-:W-:Y:S01]  /*1ea0*/  ULEA UR5, UR7, UR6, 0x3 ;  /* 0x0000000607057291 */ /* 0x000fe2000f8e18ff */
[----:B------:R-:W-:Y:S01]  /*1eb0*/  LOP3.LUT R12, R12, UR8, RZ, 0x3c, !PT ;  /* 0x000000080c0c7c12 */ /* 0x000fe2000f8e3cff */
[----:B------:R-:W-:Y:S02]  /*1ec0*/  ULOP3.LUT UR8, UR26, UR4, URZ, 0xfc, !UPT ;  /* 0x000000041a087292 */ /* 0x000fe4000f8efcff */
[----:B------:R-:W-:Y:S01]  /*1ed0*/  ULEA UR32, UR32, UR6, 0x1 ;  /* 0x0000000620207291 */ /* 0x000fe2000f8e08ff */
[----:B--2---:R-:W-:Y:S01]  /*1ee0*/  SHF.L.U32 R0, R12, 0x1f, RZ ;  /* 0x0000001f0c007819 */ /* 0x004fe200000006ff */
[----:B------:R-:W-:Y:S02]  /*1ef0*/  UIADD3 UR14, UP0, UPT, UR30, 0x180, URZ ;  /* 0x000001801e0e7890 */ /* 0x000fe4000ff1e0ff */
[----:B------:R-:W-:Y:S01]  /*1f00*/  ULEA UR8, UR8, UR6, 0x1 ;  /* 0x0000000608087291 */ /* 0x000fe2000f8e08ff */
[----:B------:R4:W1:Y:S01]  /*1f10*/  SYNCS.PHASECHK.TRANS64.TRYWAIT P0, [UR5+0x28], R0 ;  /* 0x00002800ff0075a7 */ /* 0x0008620008001105 */
[----:B------:R-:W-:-:S02]  /*1f20*/  ULOP3.LUT UR33, UR33, 0xfefffff8, URZ, 0xc0, !UPT ;  /* 0xfefffff821217892 */ /* 0x000fc4000f8ec0ff */
[----:B------:R-:W-:Y:S02]  /*1f30*/  UIADD3.X UR17, UPT, UPT, URZ, UR31, URZ, UP1, !UPT ;  /* 0x0000001fff117290 */ /* 0x000fe40008ffe4ff */
[----:B------:R-:W-:Y:S02]  /*1f40*/  UIADD3 UR32, UPT, UPT, UR32, 0x4300, URZ ;  /* 0x0000430020207890 */ /* 0x000fe4000fffe0ff */
[----:B------:R-:W-:Y:S02]  /*1f50*/  UPRMT UR5, URZ, 0x5410, UR24 ;  /* 0x00005410ff057896 */ /* 0x000fe40008000018 */
[----:B------:R-:W-:Y:S02]  /*1f60*/  UIADD3 UR8, UPT, UPT, UR8, 0xe300, URZ ;  /* 0x0000e30008087890 */ /* 0x000fe4000fffe0ff */
[----:B------:R-:W-:Y:S02]  /*1f70*/  UIADD3.X UR15, UPT, UPT, URZ, UR31, URZ, UP0, !UPT ;  /* 0x0000001fff0f7290 */ /* 0x000fe400087fe4ff */
[----:B------:R-:W-:Y:S01]  /*1f80*/  UPRMT UR4, URZ, 0x5410, UR21 ;  /* 0x00005410ff047896 */ /* 0x000fe20008000015 */
[----:B------:R-:W-:Y:S01]  /*1f90*/  UMOV UR22, 0x0 ;  /* 0x0000000000167882 */ /* 0x000fe20000000000 */
[----:B------:R-:W-:Y:S01]  /*1fa0*/  UMOV UR23, 0x10000000 ;  /* 0x1000000000177882 */ /* 0x000fe20000000000 */
[----:B------:R-:W-:Y:S01]  /*1fb0*/  UMOV UR10, UR34 ;  /* 0x00000022000a7c82 */ /* 0x000fe20008000000 */
[----:B------:R-:W-:Y:S01]  /*1fc0*/  UMOV UR12, UR36 ;  /* 0x00000024000c7c82 */ /* 0x000fe20008000000 */
[----:B------:R-:W-:Y:S01]  /*1fd0*/  UMOV UR9, UR33 ;  /* 0x0000002100097c82 */ /* 0x000fe20008000000 */
[----:B------:R2:W-:Y:S01]  /*1fe0*/  UTMALDG.3D.MULTICAST.2CTA [UR32], [UR16], UR5, desc[UR22] ;  /* 0x00001620100073b4 */ /* 0x0005e20008211805 */
[----:B------:R-:W-:-:S02]  /*1ff0*/  UMOV UR13, UR29 ;  /* 0x0000001d000d7c82 */ /* 0x000fc40008000000 */
[----:B------:R3:W-:Y:S01]  /*2000*/  UTMALDG.3D.MULTICAST.2CTA [UR8], [UR14], UR4, desc[UR22] ;  /* 0x000016080e0073b4 */ /* 0x0007e20008211804 */
[----:B--2---:R-:W-:Y:S01]  /*2010*/  UIADD3 UR34, UPT, UPT, UR34, 0x40, URZ ;  /* 0x0000004022227890 */ /* 0x004fe2000fffe0ff */
[----:B---3--:R-:W-:Y:S01]  /*2020*/  UMOV UR4, UR7 ;  /* 0x0000000700047c82 */ /* 0x008fe20008000000 */
[----:B----4-:R-:W-:Y:S10]  /*2030*/  BRA.U UP2, `(.L_x_31) ;  /* 0xfffffffd02387547 */ /* 0x010ff4000b83ffff */
.L_x_25:
[----:B------:R-:W-:Y:S01]  /*2040*/  ULEA UR4, UR7, UR6, 0x3 ;  /* 0x0000000607047291 */ /* 0x000fe2000f8e18ff */
[----:B--2---:R-:W-:Y:S01]  /*2050*/  SHF.L.U32 R0, R12, 0x1f, RZ ;  /* 0x0000001f0c007819 */ /* 0x004fe200000006ff */
[----:B------:R-:W-:Y:S01]  /*2060*/  @!P1 SYNCS.ARRIVE.TRANS64.A1T0 RZ, [UR6+0x98], RZ ;  /* 0x000098ffffff99a7 */ /* 0x000fe20008100006 */
[----:B------:R-:W-:-:S06]  /*2070*/  UISETP.GT.AND UP0, UPT, UR42, UR41, UPT ;  /* 0x000000292a00728c */ /* 0x000fcc000bf04270 */
[----:B-1-3--:R1:W2:Y:S03]  /*2080*/  SYNCS.PHASECHK.TRANS64.TRYWAIT P0, [UR4+0x28], R0 ;  /* 0x00002800ff0075a7 */ /* 0x00a2a60008001104 */
[----:B------:R-:W-:Y:S05]  /*2090*/  BRA.U !UP0, `(.L_x_32) ;  /* 0x0000000108d47547 */ /* 0x000fea000b800000 */
[----:B------:R-:W-:Y:S01]  /*20a0*/  UIADD3 UR28, UPT, UPT, UR46, UR13, URZ ;  /* 0x0000000d2e1c7290 */ /* 0x000fe2000fffe0ff */
[----:B------:R-:W-:-:S11]  /*20b0*/  UMOV UR4, UR7 ;  /* 0x0000000700047c82 */ /* 0x000fd60008000000 */
.L_x_38:
[----:B------:R-:W-:Y:S01]  /*20c0*/  ULEA UR17, UR4, UR6, 0x3 ;  /* 0x0000000604117291 */ /* 0x000fe2000f8e18ff */
[----:B--2---:R-:W-:Y:S01]  /*20d0*/  @P3 MOV R2, 0x8000 ;  /* 0x0000800000023802 */ /* 0x004fe20000000f00 */
[----:B--2-4-:R-:W-:Y:S10]  /*20e0*/  @P0 BRA `(.L_x_33) ;  /* 0x00000000000c0947 */ /* 0x014ff40003800000 */
[----:B------:R-:W-:-:S04]  /*20f0*/  SHF.L.U32 R3, R12, 0x1f, RZ ;  /* 0x0000001f0c037819 */ /* 0x000fc800000006ff */
[----:B------:R-:W2:Y:S02]  /*2100*/  SYNCS.PHASECHK.TRANS64.TRYWAIT P0, [UR17+0x28], R3 ;  /* 0x00002803ff0075a7 */ /* 0x000ea40008001111 */
[----:B--2---:R-:W-:Y:S05]  /*2110*/  @!P0 BRA `(.L_x_34) ;  /* 0x0000006c00e88947 */ /* 0x004fea0003800000 */
.L_x_33:
[----:B------:R2:W-:Y:S01]  /*2120*/  @P3 SYNCS.ARRIVE.TRANS64 RZ, [UR17], R2 ;  /* 0x00000002ffff39a7 */ /* 0x0005e20008000011 */
[----:B------:R-:W-:-:S04]  /*2130*/  ULOP3.LUT UR5, UR25, 0x2, URZ, 0xfc, !UPT ;  /* 0x0000000219057892 */ /* 0x000fc8000f8efcff */
[----:B------:R-:W-:-:S09]  /*2140*/  UISETP.NE.AND UP0, UPT, UR5, 0x2, UPT ;  /* 0x000000020500788c */ /* 0x000fd2000bf05270 */
[----:B------:R-:W-:Y:S05]  /*2150*/  BRA.U UP0, `(.L_x_35) ;  /* 0x0000000100047547 */ /* 0x000fea000b800000 */
[----:B------:R-:W-:Y:S05]  /*2160*/  BPT.TRAP 0x1 ;  /* 0x000000040000795c */ /* 0x000fea0000300000 */
.L_x_35:
[----:B------:R-:W-:Y:S04]  /*2170*/  BSSY.RECONVERGENT B0, `(.L_x_36) ;  /* 0x0000003000007945 */ /* 0x000fe80003800200 */
[----:B------:R-:W-:Y:S05]  /*2180*/  @!P2 BRA `(.L_x_37) ;  /* 0x000000000004a947 */ /* 0x000fea0003800000 */
[----:B------:R-:W-:Y:S05]  /*2190*/  BPT.TRAP 0x1 ;  /* 0x000000040000795c */ /* 0x000fea0000300000 */
.L_x_37:
[----:B------:R-:W-:Y:S05]  /*21a0*/  BSYNC.RECONVERGENT B0 ;  /* 0x0000000000007941 */ /* 0x000fea0003800200 */
.L_x_36:
[----:B------:R-:W-:Y:S02]  /*21b0*/  UIADD3 UR5, UPT, UPT, UR4, 0x1, URZ ;  /* 0x0000000104057890 */ /* 0x000fe4000fffe0ff */
[----:B------:R-:W-:Y:S02]  /*21c0*/  USHF.L.U32 UR4, UR4, 0xc, URZ ;  /* 0x0000000c04047899 */ /* 0x000fe400080006ff */
[----:B------:R-:W-:Y:S02]  /*21d0*/  UISETP.NE.AND UP0, UPT, UR5, 0x5, UPT ;  /* 0x000000050500788c */ /* 0x000fe4000bf05270 */
[----:B------:R-:W-:Y:S02]  /*21e0*/  USHF.L.U32 UR18, UR13, 0x6, URZ ;  /* 0x000000060d127899 */ /* 0x000fe400080006ff */
[----:B------:R-:W-:Y:S02]  /*21f0*/  USEL UR8, URZ, 0x1, UP0 ;  /* 0x00000001ff087887 */ /* 0x000fe40008000000 */
[----:B------:R-:W-:-:S02]  /*2200*/  USEL UR7, UR5, URZ, UP0 ;  /* 0x000000ff05077287 */ /* 0x000fc40008000000 */
[----:B------:R-:W-:Y:S02]  /*2210*/  UIADD3 UR22, UP0, UPT, UR30, 0x180, URZ ;  /* 0x000001801e167890 */ /* 0x000fe4000ff1e0ff */
[----:B------:R-:W-:Y:S01]  /*2220*/  ULEA UR5, UR7, UR6, 0x3 ;  /* 0x0000000607057291 */ /* 0x000fe2000f8e18ff */
[----:B------:R-:W-:Y:S01]  /*2230*/  LOP3.LUT R12, R12, UR8, RZ, 0x3c, !PT ;  /* 0x000000080c0c7c12 */ /* 0x000fe2000f8e3cff */
[----:B------:R-:W-:Y:S02]  /*2240*/  UIADD3 UR13, UPT, UPT, UR13, 0x1, URZ ;  /* 0x000000010d0d7890 */ /* 0x000fe4000fffe0ff */
[----:B------:R-:W-:Y:S01]  /*2250*/  UIADD3 UR14, UP1, UPT, UR30, 0x80, URZ ;  /* 0x000000801e0e7890 */ /* 0x000fe2000ff3e0ff */
[----:B-1----:R-:W-:Y:S01]  /*2260*/  SHF.L.U32 R0, R12, 0x1f, RZ ;  /* 0x0000001f0c007819 */ /* 0x002fe200000006ff */
[----:B------:R-:W-:Y:S02]  /*2270*/  UIADD3.X UR23, UPT, UPT, URZ, UR31, URZ, UP0, !UPT ;  /* 0x0000001fff177290 */ /* 0x000fe400087fe4ff */
[----:B------:R-:W-:Y:S01]  /*2280*/  UISETP.NE.AND UP0, UPT, UR13, UR28, UPT ;  /* 0x0000001c0d00728c */ /* 0x000fe2000bf05270 */
[----:B------:R3:W4:Y:S01]  /*2290*/  SYNCS.PHASECHK.TRANS64.TRYWAIT P0, [UR5+0x28], R0 ;  /* 0x00002800ff0075a7 */ /* 0x0007220008001105 */
[----:B------:R-:W-:-:S02]  /*22a0*/  ULOP3.LUT UR5, UR27, UR4, URZ, 0xfc, !UPT ;  /* 0x000000041b057292 */ /* 0x000fc4000f8efcff */
[----:B------:R-:W-:Y:S02]  /*22b0*/  ULOP3.LUT UR4, UR26, UR4, URZ, 0xfc, !UPT ;  /* 0x000000041a047292 */ /* 0x000fe4000f8efcff */
[----:B------:R-:W-:Y:S02]  /*22c0*/  ULEA UR5, UR5, UR6, 0x1 ;  /* 0x0000000605057291 */ /* 0x000fe4000f8e08ff */
[----:B------:R-:W-:Y:S02]  /*22d0*/  ULEA UR4, UR4, UR6, 0x1 ;  /* 0x0000000604047291 */ /* 0x000fe4000f8e08ff */
[----:B------:R-:W-:Y:S02]  /*22e0*/  UIADD3 UR16, UPT, UPT, UR5, 0x4300, URZ ;  /* 0x0000430005107890 */ /* 0x000fe4000fffe0ff */
[----:B------:R-:W-:Y:S02]  /*22f0*/  ULOP3.LUT UR17, UR17, 0xfefffff8, URZ, 0xc0, !UPT ;  /* 0xfefffff811117892 */ /* 0x000fe4000f8ec0ff */
[----:B------:R-:W-:-:S02]  /*2300*/  UIADD3.X UR15, UPT, UPT, URZ, UR31, URZ, UP1, !UPT ;  /* 0x0000001fff0f7290 */ /* 0x000fc40008ffe4ff */
[----:B------:R-:W-:Y:S02]  /*2310*/  UPRMT UR5, URZ, 0x5410, UR24 ;  /* 0x00005410ff057896 */ /* 0x000fe40008000018 */
[----:B------:R-:W-:Y:S02]  /*2320*/  UIADD3 UR8, UPT, UPT, UR4, 0xe300, URZ ;  /* 0x0000e30004087890 */ /* 0x000fe4000fffe0ff */
[----:B------:R-:W-:Y:S01]  /*2330*/  UPRMT UR4, URZ, 0x5410, UR21 ;  /* 0x00005410ff047896 */ /* 0x000fe20008000015 */
[----:B------:R-:W-:Y:S01]  /*2340*/  UMOV UR32, 0x0 ;  /* 0x0000000000207882 */ /* 0x000fe20000000000 */
[----:B------:R-:W-:Y:S01]  /*2350*/  UMOV UR33, 0x10000000 ;  /* 0x1000000000217882 */ /* 0x000fe20000000000 */
[----:B------:R-:W-:Y:S01]  /*2360*/  UMOV UR19, UR35 ;  /* 0x0000002300137c82 */ /* 0x000fe20008000000 */
[----:B------:R-:W-:Y:S01]  /*2370*/  UMOV UR20, UR36 ;  /* 0x0000002400147c82 */ /* 0x000fe20008000000 */
[----:B------:R-:W-:Y:S01]  /*2380*/  UMOV UR12, UR36 ;  /* 0x00000024000c7c82 */ /* 0x000fe20008000000 */
[----:B------:R-:W-:Y:S01]  /*2390*/  UMOV UR9, UR17 ;  /* 0x0000001100097c82 */ /* 0x000fe20008000000 */
[----:B------:R-:W-:Y:S01]  /*23a0*/  UMOV UR10, UR18 ;  /* 0x00000012000a7c82 */ /* 0x000fe20008000000 */
[----:B------:R-:W-:Y:S01]  /*23b0*/  UTMALDG.3D.MULTICAST.2CTA [UR16], [UR14], UR5, desc[UR32] ;  /* 0x000020100e0073b4 */ /* 0x000fe20008211805 */
[----:B------:R1:W-:Y:S02]  /*23c0*/  UTMALDG.3D.MULTICAST.2CTA [UR8], [UR22], UR4, desc[UR32] ;  /* 0x00002008160073b4 */ /* 0x0003e40008211804 */
[----:B-1----:R-:W-:Y:S01]  /*23d0*/  UMOV UR4, UR7 ;  /* 0x0000000700047c82 */ /* 0x002fe20008000000 */
[----:B---3--:R-:W-:Y:S05]  /*23e0*/  BRA.U UP0, `(.L_x_38) ;  /* 0xfffffffd00347547 */ /* 0x008fea000b83ffff */
.L_x_32:
[C---:B------:R-:W-:Y:S01]  /*23f0*/  LEA R3, R11.reuse, UR6, 0x3 ;  /* 0x000000060b037c11 */ /* 0x040fe2000f8e18ff */
[----:B------:R-:W-:Y:S01]  /*2400*/  NOP ;  /* 0x0000000000007918 */ /* 0x000fe20000000000 */
[----:B-1----:R-:W-:Y:S02]  /*2410*/  SHF.L.U32 R0, R10, 0x1f, RZ ;  /* 0x0000001f0a007819 */ /* 0x002fe400000006ff */
[----:B------:R-:W-:Y:S02]  /*2420*/  LEA R4, R11, UR6, 0x4 ;  /* 0x000000060b047c11 */ /* 0x000fe4000f8e20ff */
[----:B--2-4-:R-:W1:Y:S02]  /*2430*/  SYNCS.PHASECHK.TRANS64.TRYWAIT P0, [R3+URZ+0xa0], R0 ;  /* 0x0000a000030075a7 */ /* 0x014e6400080011ff */
[----:B-1----:R-:W-:Y:S05]  /*2440*/  @!P0 BRA `(.L_x_39) ;  /* 0x0000006c00348947 */ /* 0x002fea0003800000 */
.L_x_153:
[----:B------:R-:W2:Y:S01]  /*2450*/  LDS.128 R4, [R4+0x130] ;  /* 0x0001300004047984 */ /* 0x000ea20000000c00 */
[----:B------:R-:W-:Y:S01]  /*2460*/  UISETP.GE.AND UP0, UPT, UR45, 0x1, UPT ;  /* 0x000000012d00788c */ /* 0x000fe2000bf06270 */
[----:B------:R-:W-:Y:S01]  /*2470*/  @!PT LDS RZ, [RZ] ;  /* 0x00000000fffff984 */ /* 0x000fe20000000800 */
[----:B------:R-:W-:Y:S01]  /*2480*/  @!PT LDS RZ, [RZ] ;  /* 0x00000000fffff984 */ /* 0x000fe20000000800 */
[----:B------:R-:W-:Y:S01]  /*2490*/  @!PT LDS RZ, [RZ] ;  /* 0x00000000fffff984 */ /* 0x000fe20000000800 */
[----:B------:R-:W-:Y:S01]  /*24a0*/  @!PT LDS RZ, [RZ] ;  /* 0x00000000fffff984 */ /* 0x000fe20000000800 */
[----:B------:R3:W-:Y:S06]  /*24b0*/  MEMBAR.ALL.CTA ;  /* 0x0000000000007992 */ /* 0x0007ec0000008000 */
[----:B---3--:R-:W3:Y:S01]  /*24c0*/  FENCE.VIEW.ASYNC.S ;  /* 0x00000000000073c6 */ /* 0x008ee20000000000 */
[----:B--2---:R-:W-:-:S13]  /*24d0*/  LOP3.LUT P0, RZ, R6, 0x1, RZ, 0xc0, !PT ;  /* 0x0000000106ff7812 */ /* 0x004fda000780c0ff */
[----:B---3--:R-:W-:Y:S01]  /*24e0*/  VOTEU.ANY UP1, P0 ;  /* 0x0000000000ff7886 */ /* 0x008fe20000020100 */
[----:B------:R-:W-:-:S13]  /*24f0*/  PLOP3.LUT P0, PT, PT, PT, UP1, 0x80, 0x8 ;  /* 0x000000000008781c */ /* 0x000fda0003f0f018 */
[----:B-1----:R-:W-:Y:S02]  /*2500*/  @P0 LOP3.LUT R0, R5, 0xffff, RZ, 0xc0, !PT ;  /* 0x0000ffff05000812 */ /* 0x002fe400078ec0ff */
[----:B------:R-:W-:Y:S02]  /*2510*/  @P0 MOV R2, R4 ;  /* 0x0000000400020202 */ /* 0x000fe40000000f00 */
[----:B------:R-:W-:Y:S01]  /*2520*/  @P0 R2UR UR5, R0 ;  /* 0x00000000000502ca */ /* 0x000fe200000e0000 */
[----:B------:R-:W-:Y:S01]  /*2530*/  VIADD R0, R3, 0xb0 ;  /* 0x000000b003007836 */ /* 0x000fe20000000000 */
[----:B------:R-:W-:Y:S02]  /*2540*/  @P0 SHF.R.U32.HI R4, RZ, 0x10, R5 ;  /* 0x00000010ff040819 */ /* 0x000fe40000011605 */
[----:B------:R-:W-:Y:S02]  /*2550*/  @P0 R2UR UR8, R2 ;  /* 0x00000000020802ca */ /* 0x000fe400000e0000 */
[----:B------:R-:W-:-:S02]  /*2560*/  PRMT R0, RZ, 0x654, R0 ;  /* 0x00000654ff007816 */ /* 0x000fc40000000000 */
[----:B------:R-:W-:Y:S02]  /*2570*/  @P0 R2UR UR4, R4 ;  /* 0x00000000040402ca */ /* 0x000fe400000e0000 */
[----:B------:R1:W-:Y:S03]  /*2580*/  SYNCS.ARRIVE.TRANS64.RED.A1T0 RZ, [R0+URZ], RZ ;  /* 0x000000ff00ff79a7 */ /* 0x0003e600081004ff */
[----:B------:R-:W-:-:S04]  /*2590*/  @UP1 UMOV UR37, UR5 ;  /* 0x0000000500251c82 */ /* 0x000fc80008000000 */
[----:B------:R-:W-:-:S04]  /*25a0*/  @UP1 UMOV UR38, UR8 ;  /* 0x0000000800261c82 */ /* 0x000fc80008000000 */
[----:B------:R-:W-:Y:S01]  /*25b0*/  @UP1 UMOV UR36, UR4 ;  /* 0x0000000400241c82 */ /* 0x000fe20008000000 */
[----:B------:R-:W-:Y:S05]  /*25c0*/  BRA.U !UP0, `(.L_x_40) ;  /* 0x0000000108d47547 */ /* 0x000fea000b800000 */
[----:B------:R-:W2:Y:S01]  /*25d0*/  LDCU.128 UR12, c[0x0][0xb10] ;  /* 0x00016200ff0c77ac */ /* 0x000ea20008000c00 */
[----:B------:R-:W3:Y:S01]  /*25e0*/  LDCU UR28, c[0x0][0xb20] ;  /* 0x00016400ff1c77ac */ /* 0x000ee20008000800 */
[----:B------:R-:W4:Y:S01]  /*25f0*/  LDCU UR20, c[0x0][0xb0c] ;  /* 0x00016180ff1477ac */ /* 0x000f220008000800 */
[----:B------:R-:W1:Y:S01]  /*2600*/  LDCU.64 UR10, c[0x0][0xb28] ;  /* 0x00016500ff0a77ac */ /* 0x000e620008000a00 */
[----:B------:R-:W-:Y:S02]  /*2610*/  UISETP.NE.AND UP3, UPT, UR45, 0x1, UPT ;  /* 0x000000012d00788c */ /* 0x000fe4000bf65270 */
[----:B--2---:R-:W-:Y:S02]  /*2620*/  UIMAD.WIDE.U32 UR8, UR39, UR15, URZ ;  /* 0x0000000f270872a5 */ /* 0x004fe4000f8e00ff */
[----:B------:R-:W-:Y:S02]  /*2630*/  UIMAD.WIDE.U32 UR4, UR40, UR12, URZ ;  /* 0x0000000c280472a5 */ /* 0x000fe4000f8e00ff */
[----:B------:R-:W-:-:S02]  /*2640*/  UISETP.NE.AND UP0, UPT, UR14, 0x1, UPT ;  /* 0x000000010e00788c */ /* 0x000fc4000bf05270 */
[----:B------:R-:W-:Y:S01]  /*2650*/  UIMAD.WIDE.U32 UR22, UR37, UR15, URZ ;  /* 0x0000000f251672a5 */ /* 0x000fe2000f8e00ff */
[----:B------:R-:W-:Y:S02]  /*2660*/  UMOV UR8, UR9 ;  /* 0x0000000900087c82 */ /* 0x000fe40008000000 */
[----:B------:R-:W-:Y:S01]  /*2670*/  UMOV UR4, UR5 ;  /* 0x0000000500047c82 */ /* 0x000fe20008000000 */
[----:B---3--:R-:W-:Y:S02]  /*2680*/  USHF.R.U32.HI UR8, URZ, UR28, UR8 ;  /* 0x0000001cff087299 */ /* 0x008fe40008011608 */
[----:B----4-:R-:W-:Y:S02]  /*2690*/  UISETP.NE.AND UP2, UPT, UR20, 0x1, UPT ;  /* 0x000000011400788c */ /* 0x010fe4000bf45270 */
[----:B------:R-:W-:Y:S02]  /*26a0*/  USHF.R.U32.HI UR4, URZ, UR13, UR4 ;  /* 0x0000000dff047299 */ /* 0x000fe40008011604 */
[----:B------:R-:W-:-:S02]  /*26b0*/  USEL UR5, UR39, UR8, !UP0 ;  /* 0x0000000827057287 */ /* 0x000fc4000c000000 */
[----:B------:R-:W-:Y:S02]  /*26c0*/  USEL UR8, UR40, UR4, !UP2 ;  /* 0x0000000428087287 */ /* 0x000fe4000d000000 */
[----:B-1----:R-:W-:Y:S01]  /*26d0*/  UIMAD.WIDE.U32 UR16, UR5, UR10, URZ ;  /* 0x0000000a051072a5 */ /* 0x002fe2000f8e00ff */
[----:B------:R-:W-:Y:S01]  /*26e0*/  UMOV UR4, UR23 ;  /* 0x0000001700047c82 */ /* 0x000fe20008000000 */
[----:B------:R-:W-:Y:S02]  /*26f0*/  UIMAD.WIDE.U32 UR18, UR38, UR12, URZ ;  /* 0x0000000c261272a5 */ /* 0x000fe4000f8e00ff */
[----:B------:R-:W-:-:S03]  /*2700*/  UIMAD.WIDE.U32 UR22, UR8, UR10, URZ ;  /* 0x0000000a081672a5 */ /* 0x000fc6000f8e00ff */
[----:B------:R-:W-:Y:S01]  /*2710*/  UMOV UR16, UR17 ;  /* 0x0000001100107c82 */ /* 0x000fe20008000000 */
[----:B------:R-:W-:Y:S02]  /*2720*/  USHF.R.U32.HI UR4, URZ, UR28, UR4 ;  /* 0x0000001cff047299 */ /* 0x000fe40008011604 */
[----:B------:R-:W-:Y:S01]  /*2730*/  @UP3 USHF.R.U32.HI UR5, URZ, UR11, UR16 ;  /* 0x0000000bff053299 */ /* 0x000fe20008011610 */
[----:B------:R-:W-:Y:S01]  /*2740*/  UMOV UR18, UR19 ;  /* 0x0000001300127c82 */ /* 0x000fe20008000000 */
[----:B------:R-:W-:Y:S01]  /*2750*/  UMOV UR22, UR23 ;  /* 0x0000001700167c82 */ /* 0x000fe20008000000 */
[----:B------:R-:W-:Y:S02]  /*2760*/  USHF.R.U32.HI UR13, URZ, UR13, UR18 ;  /* 0x0000000dff0d7299 */ /* 0x000fe40008011612 */
[----:B------:R-:W-:Y:S02]  /*2770*/  USEL UR4, UR37, UR4, !UP0 ;  /* 0x0000000425047287 */ /* 0x000fe4000c000000 */
[----:B------:R-:W-:-:S02]  /*2780*/  @UP3 USHF.R.U32.HI UR8, URZ, UR11, UR22 ;  /* 0x0000000bff083299 */ /* 0x000fc40008011616 */
[----:B------:R-:W-:Y:S02]  /*2790*/  UIMAD UR9, UR45, UR5, URZ ;  /* 0x000000052d0972a4 */ /* 0x000fe4000f8e02ff */
[----:B------:R-:W-:Y:S02]  /*27a0*/  USEL UR5, UR38, UR13, !UP2 ;  /* 0x0000000d26057287 */ /* 0x000fe4000d000000 */
[----:B------:R-:W-:Y:S02]  /*27b0*/  UIMAD UR12, UR45, UR8, URZ ;  /* 0x000000082d0c72a4 */ /* 0x000fe4000f8e02ff */
[----:B------:R-:W-:Y:S02]  /*27c0*/  UISETP.GE.AND UP0, UPT, UR4, UR9, UPT ;  /* 0x000000090400728c */ /* 0x000fe4000bf06270 */
[----:B------:R-:W-:Y:S02]  /*27d0*/  UIMAD.WIDE.U32 UR16, UR4, UR10, URZ ;  /* 0x0000000a041072a5 */ /* 0x000fe4000f8e00ff */
[----:B------:R-:W-:-:S02]  /*27e0*/  UISETP.GE.OR UP0, UPT, UR5, UR12, UP0 ;  /* 0x0000000c0500728c */ /* 0x000fc40008706670 */
        /* <DEDUP_REMOVED lines=19> */
.L_x_40:
[----:B------:R-:W2:Y:S02]  /*2920*/  LDCU UR4, c[0x0][0xb30] ;  /* 0x00016600ff0477ac */ /* 0x000ea40008000800 */
[----:B--2---:R-:W-:-:S09]  /*2930*/  UISETP.NE.AND UP0, UPT, UR4, 0x1, UPT ;  /* 0x000000010400788c */ /* 0x004fd2000bf05270 */
        /* <DEDUP_REMOVED lines=14> */
[----:B------:R-:W-:Y:S02]  /*2a20*/  UIADD3 UR8, UPT, UPT, UR5, -UR4, URZ ;  /* 0x8000000405087290 */ /* 0x000fe4000fffe0ff */
[----:B------:R-:W-:Y:S02]  /*2a30*/  UIADD3 UR4, UPT, UPT, -UR5, UR4, URZ ;  /* 0x0000000405047290 */ /* 0x000fe4000fffe1ff */
[----:B------:R-:W-:Y:S02]  /*2a40*/  UIMAD UR37, UR8, UR14, UR37 ;  /* 0x0000000e082572a4 */ /* 0x000fe4000f8e0225 */
[----:B------:R-:W-:-:S12]  /*2a50*/  UIMAD UR38, UR4, UR10, UR38 ;  /* 0x0000000a042672a4 */ /* 0x000fd8000f8e0226 */
.L_x_41:
[----:B------:R-:W-:Y:S01]  /*2a60*/  VIADD R11, R11, 0x1 ;  /* 0x000000010b0b7836 */ /* 0x000fe20000000000 */
[----:B------:R-:W-:Y:S01]  /*2a70*/  R2UR UR4, R52 ;  /* 0x00000000340472ca */ /* 0x000fe200000e0000 */
[----:B------:R-:W-:Y:S01]  /*2a80*/  UIADD3 UR20, UPT, UPT, UR38, UR63, URZ ;  /* 0x0000003f26147290 */ /* 0x000fe2000fffe0ff */
[----:B------:R-:W-:Y:S02]  /*2a90*/  PLOP3.LUT P1, PT, PT, PT, PT, 0x80, 0x8 ;  /* 0x000000000008781c */ /* 0x000fe40003f2f070 */
[----:B------:R-:W-:-:S04]  /*2aa0*/  ISETP.NE.AND P0, PT, R11, 0x2, PT ;  /* 0x000000020b00780c */ /* 0x000fc80003f05270 */
[----:B-1----:R-:W-:Y:S02]  /*2ab0*/  SEL R0, RZ, 0x1, P0 ;  /* 0x00000001ff007807 */ /* 0x002fe40000000000 */
[----:B------:R-:W-:Y:S02]  /*2ac0*/  SEL R11, R11, RZ, P0 ;  /* 0x000000ff0b0b7207 */ /* 0x000fe40000000000 */
[----:B------:R-:W-:Y:S01]  /*2ad0*/  LOP3.LUT R10, R10, R0, RZ, 0x3c, !PT ;  /* 0x000000000a0a7212 */ /* 0x000fe200078e3cff */
[----:B------:R-:W-:Y:S01]  /*2ae0*/  UIADD3 UR28, UPT, UPT, UR37, UR4, URZ ;  /* 0x00000004251c7290 */ /* 0x000fe2000fffe0ff */
[----:B------:R-:W-:Y:S11]  /*2af0*/  BRA.U UP1, `(.L_x_42) ;  /* 0xfffffff101087547 */ /* 0x000ff6000b83ffff */
[----:B------:R-:W-:Y:S01]  /*2b00*/  UIADD3 UR8, UPT, UPT, UR6, 0x28, URZ ;  /* 0x0000002806087890 */ /* 0x000fe2000fffe0ff */
[----:B------:R-:W-:-:S03]  /*2b10*/  SHF.L.U32 R2, R12, 0x1f, RZ ;  /* 0x0000001f0c027819 */ /* 0x000fc600000006ff */
[----:B------:R-:W-:-:S09]  /*2b20*/  ULEA UR4, UR7, UR8, 0x3 ;  /* 0x0000000807047291 */ /* 0x000fd2000f8e18ff */
[----:B------:R-:W1:Y:S02]  /*2b30*/  SYNCS.PHASECHK.TRANS64.TRYWAIT P0, [UR4], R2 ;  /* 0x00000002ff0075a7 */ /* 0x000e640008001104 */
[----:B-1----:R-:W-:Y:S05]  /*2b40*/  @!P0 BRA `(.L_x_43) ;  /* 0x0000006400888947 */ /* 0x002fea0003800000 */
.L_x_155:
[----:B------:R-:W-:-:S04]  /*2b50*/  UIADD3 UR4, UPT, UPT, UR7, 0x1, URZ ;  /* 0x0000000107047890 */ /* 0x000fc8000fffe0ff */
[----:B------:R-:W-:-:S04]  /*2b60*/  UISETP.NE.AND UP0, UPT, UR4, 0x5, UPT ;  /* 0x000000050400788c */ /* 0x000fc8000bf05270 */
[----:B------:R-:W-:Y:S02]  /*2b70*/  USEL UR6, URZ, 0x1, UP0 ;  /* 0x00000001ff067887 */ /* 0x000fe40008000000 */
[----:B------:R-:W-:-:S04]  /*2b80*/  USEL UR4, UR4, URZ, UP0 ;  /* 0x000000ff04047287 */ /* 0x000fc80008000000 */
[----:B------:R-:W-:Y:S01]  /*2b90*/  ULEA UR5, UR4, UR8, 0x3 ;  /* 0x0000000804057291 */ /* 0x000fe2000f8e18ff */
[----:B-1----:R-:W-:-:S04]  /*2ba0*/  LOP3.LUT R2, R12, UR6, RZ, 0x3c, !PT ;  /* 0x000000060c027c12 */ /* 0x002fc8000f8e3cff */
[----:B------:R-:W-:-:S04]  /*2bb0*/  SHF.L.U32 R3, R2, 0x1f, RZ ;  /* 0x0000001f02037819 */ /* 0x000fc800000006ff */
[----:B------:R-:W1:Y:S02]  /*2bc0*/  SYNCS.PHASECHK.TRANS64.TRYWAIT P0, [UR5], R3 ;  /* 0x00000003ff0075a7 */ /* 0x000e640008001105 */
[----:B-1----:R-:W-:Y:S05]  /*2bd0*/  @!P0 BRA `(.L_x_44) ;  /* 0x00000064007c8947 */ /* 0x002fea0003800000 */
.L_x_157:
[----:B------:R-:W-:-:S04]  /*2be0*/  UIADD3 UR4, UPT, UPT, UR4, 0x1, URZ ;  /* 0x0000000104047890 */ /* 0x000fc8000fffe0ff */
[----:B------:R-:W-:-:S04]  /*2bf0*/  UISETP.NE.AND UP0, UPT, UR4, 0x5, UPT ;  /* 0x000000050400788c */ /* 0x000fc8000bf05270 */
[----:B------:R-:W-:Y:S02]  /*2c00*/  USEL UR6, URZ, 0x1, UP0 ;  /* 0x00000001ff067887 */ /* 0x000fe40008000000 */
[----:B------:R-:W-:-:S04]  /*2c10*/  USEL UR4, UR4, URZ, UP0 ;  /* 0x000000ff04047287 */ /* 0x000fc80008000000 */
[----:B------:R-:W-:Y:S01]  /*2c20*/  ULEA UR5, UR4, UR8, 0x3 ;  /* 0x0000000804057291 */ /* 0x000fe2000f8e18ff */
[----:B------:R-:W-:-:S04]  /*2c30*/  LOP3.LUT R2, R2, UR6, RZ, 0x3c, !PT ;  /* 0x0000000602027c12 */ /* 0x000fc8000f8e3cff */
[----:B-1----:R-:W-:-:S04]  /*2c40*/  SHF.L.U32 R3, R2, 0x1f, RZ ;  /* 0x0000001f02037819 */ /* 0x002fc800000006ff */
[----:B------:R-:W1:Y:S02]  /*2c50*/  SYNCS.PHASECHK.TRANS64.TRYWAIT P0, [UR5], R3 ;  /* 0x00000003ff0075a7 */ /* 0x000e640008001105 */
[----:B-1----:R-:W-:Y:S05]  /*2c60*/  @!P0 BRA `(.L_x_45) ;  /* 0x0000006400708947 */ /* 0x002fea0003800000 */
.L_x_159:
        /* <DEDUP_REMOVED lines=9> */
.L_x_161:
[----:B------:R-:W-:-:S04]  /*2d00*/  UIADD3 UR4, UPT, UPT, UR4, 0x1, URZ ;  /* 0x0000000104047890 */ /* 0x000fc8000fffe0ff */
[----:B------:R-:W-:-:S04]  /*2d10*/  UISETP.NE.AND UP0, UPT, UR4, 0x5, UPT ;  /* 0x000000050400788c */ /* 0x000fc8000bf05270 */
[----:B------:R-:W-:Y:S02]  /*2d20*/  USEL UR5, URZ, 0x1, UP0 ;  /* 0x00000001ff057887 */ /* 0x000fe40008000000 */
[----:B------:R-:W-:-:S04]  /*2d30*/  USEL UR4, UR4, URZ, UP0 ;  /* 0x000000ff04047287 */ /* 0x000fc80008000000 */
[----:B------:R-:W-:Y:S01]  /*2d40*/  ULEA UR4, UR4, UR8, 0x3 ;  /* 0x0000000804047291 */ /* 0x000fe2000f8e18ff */
[----:B------:R-:W-:-:S04]  /*2d50*/  LOP3.LUT R2, R2, UR5, RZ, 0x3c, !PT ;  /* 0x0000000502027c12 */ /* 0x000fc8000f8e3cff */
[----:B------:R-:W-:Y:S01]  /*2d60*/  SHF.L.U32 R2, R2, 0x1f, RZ ;  /* 0x0000001f02027819 */ /* 0x000fe200000006ff */
[----:B-1----:R-:W-:-:S07]  /*2d70*/  IMAD.U32 R0, RZ, RZ, UR4 ;  /* 0x00000004ff007e24 */ /* 0x002fce000f8e00ff */
.L_x_47:
[----:B-1----:R1:W2:Y:S02]  /*2d80*/  SYNCS.PHASECHK.TRANS64.TRYWAIT P0, [R0+URZ], R2 ;  /* 0x00000002000075a7 */ /* 0x0022a400080011ff */
[----:B--2---:R-:W-:Y:S05]  /*2d90*/  @!P0 NANOSLEEP.SYNCS 0x989680 ;  /* 0x009896800000895d */ /* 0x004fea0003900000 */
[----:B------:R-:W2:Y:S02]  /*2da0*/  @!P0 SYNCS.PHASECHK.TRANS64 P0, [R0+URZ], R2 ;  /* 0x00000002000085a7 */ /* 0x000ea400080010ff */
[----:B--2---:R-:W-:Y:S05]  /*2db0*/  @P0 EXIT ;  /* 0x000000000000094d */ /* 0x004fea0003800000 */
[----:B------:R-:W-:Y:S05]  /*2dc0*/  BRA `(.L_x_47) ;  /* 0xfffffffc00ec7947 */ /* 0x000fea000383ffff */
.L_x_22:
[----:B------:R-:W-:-:S04]  /*2dd0*/  UISETP.NE.AND UP0, UPT, UR47, URZ, UPT ;  /* 0x000000ff2f00728c */ /* 0x000fc8000bf05270 */
[----:B------:R-:W-:-:S09]  /*2de0*/  UISETP.NE.OR UP0, UPT, UR25, 0x1, UP0 ;  /* 0x000000011900788c */ /* 0x000fd20008705670 */
[----:B------:R-:W-:Y:S05]  /*2df0*/  BRA.U UP0, `(.L_x_48) ;  /* 0x0000000500487547 */ /* 0x000fea000b800000 */
[----:B------:R-:W-:Y:S01]  /*2e00*/  ISETP.GE.U32.AND P2, PT, R0, 0x8, PT ;  /* 0x000000080000780c */ /* 0x000fe20003f46070 */
[----:B------:R-:W-:Y:S01]  /*2e10*/  IMAD.MOV.U32 R12, RZ, RZ, 0x1 ;  /* 0x00000001ff0c7424 */ /* 0x000fe200078e00ff */
[----:B------:R-:W-:Y:S02]  /*2e20*/  CS2R R10, SRZ ;  /* 0x00000000000a7805 */ /* 0x000fe4000001ff00 */
[----:B------:R-:W-:Y:S01]  /*2e30*/  CS2R R8, SRZ ;  /* 0x0000000000087805 */ /* 0x000fe2000001ff00 */
[----:B------:R-:W-:Y:S01]  /*2e40*/  UMOV UR6, 0x400 ;  /* 0x0000040000067882 */ /* 0x000fe20000000000 */
[----:B------:R-:W-:Y:S01]  /*2e50*/  UMOV UR5, URZ ;  /* 0x000000ff00057c82 */ /* 0x000fe20008000000 */
[----:B------:R-:W-:-:S12]  /*2e60*/  ULEA UR6, UR47, UR6, 0x18 ;  /* 0x000000062f067291 */ /* 0x000fd8000f8ec0ff */
.L_x_52:
[----:B------:R-:W-:Y:S02]  /*2e70*/  LEA R2, R8, UR6, 0x3 ;  /* 0x0000000608027c11 */ /* 0x000fe4000f8e18ff */
[----:B------:R-:W-:-:S03]  /*2e80*/  SHF.L.U32 R4, R9, 0x1f, RZ ;  /* 0x0000001f09047819 */ /* 0x000fc600000006ff */
[----:B------:R-:W-:Y:S01]  /*2e90*/  VIADD R5, R2, 0x110 ;  /* 0x0000011002057836 */ /* 0x000fe20000000000 */
[----:B------:R-:W2:Y:S02]  /*2ea0*/  SYNCS.PHASECHK.TRANS64.TRYWAIT P0, [R2+URZ+0x100], R4 ;  /* 0x00010004020075a7 */ /* 0x000ea400080011ff */
[----:B--2---:R-:W-:Y:S05]  /*2eb0*/  @!P0 BRA `(.L_x_49) ;  /* 0x00000064000c8947 */ /* 0x004fea0003800000 */
.L_x_162:
[----:B------:R-:W-:Y:S01]  /*2ec0*/  ULEA UR4, UR5, UR6, 0x3 ;  /* 0x0000000605047291 */ /* 0x000fe2000f8e18ff */
[----:B--2---:R-:W-:Y:S01]  /*2ed0*/  PRMT R2, RZ, 0x654, R5 ;  /* 0x00000654ff027816 */ /* 0x004fe20000000005 */
[----:B------:R-:W-:Y:S01]  /*2ee0*/  @!P2 IMAD.MOV.U32 R4, RZ, RZ, 0x10 ;  /* 0x00000010ff04a424 */ /* 0x000fe200078e00ff */
[----:B------:R-:W-:Y:S01]  /*2ef0*/  SHF.L.U32 R5, R12, 0x1f, RZ ;  /* 0x0000001f0c057819 */ /* 0x000fe200000006ff */
[----:B------:R-:W-:Y:S01]  /*2f00*/  UIADD3 UR7, UPT, UPT, UR4, 0xa0, URZ ;  /* 0x000000a004077890 */ /* 0x000fe2000fffe0ff */
[----:B------:R2:W-:Y:S05]  /*2f10*/  SYNCS.ARRIVE.TRANS64.RED.A1T0 RZ, [R2+URZ], RZ ;  /* 0x000000ff02ff79a7 */ /* 0x0005ea00081004ff */
[----:B------:R-:W-:Y:S01]  /*2f20*/  IMAD.U32 R6, RZ, RZ, UR7 ;  /* 0x00000007ff067e24 */ /* 0x000fe2000f8e00ff */
[----:B------:R-:W3:Y:S04]  /*2f30*/  SYNCS.PHASECHK.TRANS64.TRYWAIT P0, [UR4+0xb0], R5 ;  /* 0x0000b005ff0075a7 */ /* 0x000ee80008001104 */
[----:B------:R-:W-:Y:S01]  /*2f40*/  PRMT R6, R0, 0x654, R6 ;  /* 0x0000065400067816 */ /* 0x000fe20000000006 */
[----:B--23--:R-:W-:Y:S06]  /*2f50*/  @!P0 BRA `(.L_x_50) ;  /* 0x0000006000f88947 */ /* 0x00cfec0003800000 */
.L_x_164:
[----:B------:R-:W-:Y:S01]  /*2f60*/  ULEA UR8, UR5, UR6, 0x4 ;  /* 0x0000000605087291 */ /* 0x000fe2000f8e20ff */
[----:B------:R-:W-:Y:S01]  /*2f70*/  SEL R3, R6, R3, !P2 ;  /* 0x0000000306037207 */ /* 0x000fe20005000000 */
[----:B------:R-:W-:Y:S01]  /*2f80*/  UIADD3 UR9, UPT, UPT, UR4, 0xa0, URZ ;  /* 0x000000a004097890 */ /* 0x000fe2000fffe0ff */
[----:B--2---:R-:W-:Y:S01]  /*2f90*/  LEA R2, R11, UR6, 0x3 ;  /* 0x000000060b027c11 */ /* 0x004fe2000f8e18ff */
[----:B------:R-:W-:Y:S01]  /*2fa0*/  UIADD3 UR8, UPT, UPT, UR8, 0x130, URZ ;  /* 0x0000013008087890 */ /* 0x000fe2000fffe0ff */
[----:B------:R2:W-:Y:S01]  /*2fb0*/  @!P2 SYNCS.ARRIVE.TRANS64.RED RZ, [R3+URZ], R4 ;  /* 0x0000000403ffa9a7 */ /* 0x0005e200080004ff */
[----:B------:R-:W-:Y:S01]  /*2fc0*/  UIADD3 UR4, UPT, UPT, UR5, 0x1, URZ ;  /* 0x0000000105047890 */ /* 0x000fe2000fffe0ff */
[----:B------:R-:W-:-:S03]  /*2fd0*/  VIADD R8, R8, 0x1 ;  /* 0x0000000108087836 */ /* 0x000fc60000000000 */
[----:B------:R-:W-:Y:S02]  /*2fe0*/  UISETP.NE.AND UP0, UPT, UR4, 0x2, UPT ;  /* 0x000000020400788c */ /* 0x000fe4000bf05270 */
[----:B------:R-:W-:Y:S01]  /*2ff0*/  ISETP.NE.AND P0, PT, R8, 0x2, PT ;  /* 0x000000020800780c */ /* 0x000fe20003f05270 */
[----:B------:R-:W-:Y:S06]  /*3000*/  UGETNEXTWORKID.BROADCAST [UR8], [UR9] ;  /* 0x00000000080073ca */ /* 0x000fec0008000100 */
[----:B------:R-:W-:Y:S02]  /*3010*/  USEL UR7, URZ, 0x1, UP0 ;  /* 0x00000001ff077887 */ /* 0x000fe40008000000 */
[----:B------:R-:W-:-:S04]  /*3020*/  USEL UR5, UR4, URZ, UP0 ;  /* 0x000000ff04057287 */ /* 0x000fc80008000000 */
[----:B------:R-:W-:Y:S02]  /*3030*/  LOP3.LUT R12, R12, UR7, RZ, 0x3c, !PT ;  /* 0x000000070c0c7c12 */ /* 0x000fe4000f8e3cff */
[----:B--2---:R-:W-:-:S04]  /*3040*/  SHF.L.U32 R4, R10, 0x1f, RZ ;  /* 0x0000001f0a047819 */ /* 0x004fc800000006ff */
[----:B------:R-:W2:Y:S02]  /*3050*/  SYNCS.PHASECHK.TRANS64.TRYWAIT P1, [R2+URZ+0xa0], R4 ;  /* 0x0000a004020075a7 */ /* 0x000ea400080211ff */
[----:B--2---:R-:W-:Y:S05]  /*3060*/  @!P1 BRA `(.L_x_51) ;  /* 0x0000006000cc9947 */ /* 0x004fea0003800000 */
.L_x_165:
[C---:B--2---:R-:W-:Y:S01]  /*3070*/  LEA R4, R11.reuse, UR6, 0x4 ;  /* 0x000000060b047c11 */ /* 0x044fe2000f8e20ff */
[----:B------:R-:W-:Y:S01]  /*3080*/  VIADD R2, R2, 0xb0 ;  /* 0x000000b002027836 */ /* 0x000fe20000000000 */
[----:B------:R-:W-:Y:S01]  /*3090*/  SEL R8, R8, RZ, P0 ;  /* 0x000000ff08087207 */ /* 0x000fe20000000000 */
[----:B------:R-:W-:-:S03]  /*30a0*/  VIADD R11, R11, 0x1 ;  /* 0x000000010b0b7836 */ /* 0x000fc60000000000 */
[----:B------:R-:W2:Y:S01]  /*30b0*/  LDS.128 R4, [R4+0x130] ;  /* 0x0001300004047984 */ /* 0x000ea20000000c00 */
[----:B------:R-:W-:Y:S02]  /*30c0*/  PRMT R2, RZ, 0x654, R2 ;  /* 0x00000654ff027816 */ /* 0x000fe40000000002 */
[C---:B------:R-:W-:Y:S01]  /*30d0*/  ISETP.NE.AND P1, PT, R11.reuse, 0x2, PT ;  /* 0x000000020b00780c */ /* 0x040fe20003f25270 */
[----:B------:R-:W-:Y:S01]  /*30e0*/  @!PT LDS RZ, [RZ] ;  /* 0x00000000fffff984 */ /* 0x000fe20000000800 */
[----:B------:R-:W-:Y:S01]  /*30f0*/  @!PT LDS RZ, [RZ] ;  /* 0x00000000fffff984 */ /* 0x000fe20000000800 */
[----:B------:R-:W-:Y:S01]  /*3100*/  @!PT LDS RZ, [RZ] ;  /* 0x00000000fffff984 */ /* 0x000fe20000000800 */
[----:B------:R-:W-:Y:S01]  /*3110*/  @!PT LDS RZ, [RZ] ;  /* 0x00000000fffff984 */ /* 0x000fe20000000800 */
[----:B------:R3:W-:Y:S06]  /*3120*/  MEMBAR.ALL.CTA ;  /* 0x0000000000007992 */ /* 0x0007ec0000008000 */
[----:B---3--:R-:W3:Y:S01]  /*3130*/  FENCE.VIEW.ASYNC.S ;  /* 0x00000000000073c6 */ /* 0x008ee20000000000 */
[----:B------:R-:W-:Y:S01]  /*3140*/  SEL R11, R11, RZ, P1 ;  /* 0x000000ff0b0b7207 */ /* 0x000fe20000800000 */
[----:B---3--:R3:W-:Y:S01]  /*3150*/  SYNCS.ARRIVE.TRANS64.RED.A1T0 RZ, [R2+URZ], RZ ;  /* 0x000000ff02ff79a7 */ /* 0x0087e200081004ff */
[----:B--2---:R-:W-:-:S02]  /*3160*/  LOP3.LUT P3, RZ, R6, 0x1, RZ, 0xc0, !PT ;  /* 0x0000000106ff7812 */ /* 0x004fc4000786c0ff */
[----:B------:R-:W-:-:S04]  /*3170*/  SEL R4, RZ, 0x1, P1 ;  /* 0x00000001ff047807 */ /* 0x000fc80000800000 */
[----:B------:R-:W-:Y:S02]  /*3180*/  LOP3.LUT R10, R10, R4, RZ, 0x3c, !PT ;  /* 0x000000040a0a7212 */ /* 0x000fe400078e3cff */
[----:B---3--:R-:W-:-:S04]  /*3190*/  SEL R2, RZ, 0x1, P0 ;  /* 0x00000001ff027807 */ /* 0x008fc80000000000 */
[----:B------:R-:W-:Y:S01]  /*31a0*/  LOP3.LUT R9, R9, R2, RZ, 0x3c, !PT ;  /* 0x0000000209097212 */ /* 0x000fe200078e3cff */
[----:B------:R-:W-:Y:S06]  /*31b0*/  @P3 BRA `(.L_x_52) ;  /* 0xfffffffc002c3947 */ /* 0x000fec000383ffff */
[----:B------:R-:W-:Y:S01]  /*31c0*/  ULEA UR4, UR5, UR6, 0x3 ;  /* 0x0000000605047291 */ /* 0x000fe2000f8e18ff */
[----:B------:R-:W-:-:S08]  /*31d0*/  SHF.L.U32 R2, R12, 0x1f, RZ ;  /* 0x0000001f0c027819 */ /* 0x000fd000000006ff */
[----:B------:R-:W2:Y:S02]  /*31e0*/  SYNCS.PHASECHK.TRANS64 P0, [UR4+0xb0], R2 ;  /* 0x0000b002ff0075a7 */ /* 0x000ea40008001004 */
[----:B--2---:R-:W-:Y:S05]  /*31f0*/  @P0 BRA `(.L_x_53) ;  /* 0x0000000000080947 */ /* 0x004fea0003800000 */
[----:B------:R-:W2:Y:S02]  /*3200*/  SYNCS.PHASECHK.TRANS64.TRYWAIT P0, [UR4+0xb0], R2 ;  /* 0x0000b002ff0075a7 */ /* 0x000ea40008001104 */
[----:B--2---:R-:W-:Y:S05]  /*3210*/  @!P0 BRA `(.L_x_54) ;  /* 0x0000006000748947 */ /* 0x004fea0003800000 */
.L_x_53:
[----:B------:R-:W-:-:S04]  /*3220*/  UIADD3 UR7, UPT, UPT, UR5, 0x1, URZ ;  /* 0x0000000105077890 */ /* 0x000fc8000fffe0ff */
[----:B------:R-:W-:-:S04]  /*3230*/  UISETP.NE.AND UP0, UPT, UR7, 0x2, UPT ;  /* 0x000000020700788c */ /* 0x000fc8000bf05270 */
[----:B------:R-:W-:Y:S02]  /*3240*/  USEL UR8, URZ, 0x1, UP0 ;  /* 0x00000001ff087887 */ /* 0x000fe40008000000 */
[----:B------:R-:W-:-:S04]  /*3250*/  USEL UR7, UR7, URZ, UP0 ;  /* 0x000000ff07077287 */ /* 0x000fc80008000000 */
[----:B------:R-:W-:Y:S01]  /*3260*/  ULEA UR7, UR7, UR6, 0x3 ;  /* 0x0000000607077291 */ /* 0x000fe2000f8e18ff */
[----:B--2---:R-:W-:-:S04]  /*3270*/  LOP3.LUT R2, R12, UR8, RZ, 0x3c, !PT ;  /* 0x000000080c027c12 */ /* 0x004fc8000f8e3cff */
[----:B------:R-:W-:-:S04]  /*3280*/  SHF.L.U32 R0, R2, 0x1f, RZ ;  /* 0x0000001f02007819 */ /* 0x000fc800000006ff */
[----:B------:R-:W2:Y:S02]  /*3290*/  SYNCS.PHASECHK.TRANS64 P0, [UR7+0xb0], R0 ;  /* 0x0000b000ff0075a7 */ /* 0x000ea40008001007 */
[----:B-12---:R-:W-:Y:S05]  /*32a0*/  @P0 EXIT ;  /* 0x000000000000094d */ /* 0x006fea0003800000 */
[----:B------:R-:W-:Y:S02]  /*32b0*/  SHF.L.U32 R2, R2, 0x1f, RZ ;  /* 0x0000001f02027819 */ /* 0x000fe400000006ff */
[----:B------:R-:W-:-:S07]  /*32c0*/  MOV R0, UR7 ;  /* 0x0000000700007c02 */ /* 0x000fce0008000f00 */
.L_x_55:
[----:B-1----:R1:W2:Y:S02]  /*32d0*/  SYNCS.PHASECHK.TRANS64.TRYWAIT P0, [R0+URZ+0xb0], R2 ;  /* 0x0000b002000075a7 */ /* 0x0022a400080011ff */
[----:B--2---:R-:W-:Y:S05]  /*32e0*/  @!P0 NANOSLEEP.SYNCS 0x989680 ;  /* 0x009896800000895d */ /* 0x004fea0003900000 */
[----:B------:R-:W2:Y:S02]  /*32f0*/  @!P0 SYNCS.PHASECHK.TRANS64 P0, [R0+URZ+0xb0], R2 ;  /* 0x0000b002000085a7 */ /* 0x000ea400080010ff */
[----:B--2---:R-:W-:Y:S05]  /*3300*/  @P0 EXIT ;  /* 0x000000000000094d */ /* 0x004fea0003800000 */
[----:B------:R-:W-:Y:S05]  /*3310*/  BRA `(.L_x_55) ;  /* 0xfffffffc00ec7947 */ /* 0x000fea000383ffff */
.L_x_48:
[----:B------:R-:W-:Y:S05]  /*3320*/  BRA.U UP6, `(.L_x_56) ;  /* 0x0000001106d87547 */ /* 0x000fea000b800000 */
[----:B------:R-:W-:Y:S01]  /*3330*/  UMOV UR4, 0x40 ;  /* 0x0000004000047882 */ /* 0x000fe20000000000 */
[----:B------:R-:W-:Y:S01]  /*3340*/  NOP ;  /* 0x0000000000007918 */ /* 0x000fe20000000000 */
[----:B------:R-:W-:Y:S01]  /*3350*/  ULEA UR5, UR47, UR4, 0x18 ;  /* 0x000000042f057291 */ /* 0x000fe2000f8ec0ff */
[----:B------:R-:W-:Y:S02]  /*3360*/  UMOV UR6, 0x400 ;  /* 0x0000040000067882 */ /* 0x000fe40000000000 */
[----:B------:R-:W-:-:S06]  /*3370*/  ULEA UR6, UR47, UR6, 0x18 ;  /* 0x000000062f067291 */ /* 0x000fcc000f8ec0ff */
[----:B------:R-:W2:Y:S02]  /*3380*/  LDS.U8 R0, [UR5+0x1c] ;  /* 0x00001c05ff007984 */ /* 0x000ea40008000000 */
[----:B--2---:R-:W-:-:S13]  /*3390*/  ISETP.NE.AND P0, PT, R0, RZ, PT ;  /* 0x000000ff0000720c */ /* 0x004fda0003f05270 */
[----:B------:R-:W-:Y:S05]  /*33a0*/  @P0 BRA `(.L_x_57) ;  /* 0x0000000400080947 */ /* 0x000fea0003800000 */
[----:B------:R-:W-:Y:S02]  /*33b0*/  UISETP.NE.U32.AND UP1, UPT, UR48, 0x1, UPT ;  /* 0x000000013000788c */ /* 0x000fe4000bf25070 */
[----:B------:R-:W-:-:S07]  /*33c0*/  UIADD3 UR7, UPT, UPT, UR5, 0x8, URZ ;  /* 0x0000000805077890 */ /* 0x000fce000fffe0ff */
[----:B------:R-:W-:Y:S05]  /*33d0*/  BRA.U !UP1, `(.L_x_58) ;  /* 0x00000001099c7547 */ /* 0x000fea000b800000 */
[----:B------:R-:W-:Y:S01]  /*33e0*/  ELECT P0, URZ, PT ;  /* 0x0000000000ff782f */ /* 0x000fe20003800000 */
[----:B------:R-:W-:-:S12]  /*33f0*/  BSSY B0, `(.L_x_58) ;  /* 0x0000025000007945 */ /* 0x000fd80003800000 */
[----:B------:R-:W-:Y:S05]  /*3400*/  @!P0 BRA `(.L_x_59) ;  /* 0x00000000008c8947 */ /* 0x000fea0003800000 */
[----:B------:R-:W-:-:S05]  /*3410*/  UMOV UR4, 0x10 ;  /* 0x0000001000047882 */ /* 0x000fca0000000000 */
[----:B------:R-:W-:Y:S04]  /*3420*/  DEPBAR.LE SB2, 0x36 ;  /* 0x0000ad800000791a */ /* 0x000fe80000000000 */
[----:B------:R-:W2:Y:S02]  /*3430*/  UTCATOMSWS.2CTA.FIND_AND_SET.ALIGN UP0, UR4, UR4 ;  /* 0x00000004000475e3 */ /* 0x000ea40008200800 */
[----:B--2---:R-:W-:Y:S01]  /*3440*/  MOV R10, UR4 ;  /* 0x00000004000a7c02 */ /* 0x004fe20008000f00 */
[----:B------:R-:W-:Y:S06]  /*3450*/  BRA.U UP0, `(.L_x_60) ;  /* 0x0000000100187547 */ /* 0x000fec000b800000 */
.L_x_61:
[----:B------:R-:W-:Y:S05]  /*3460*/  NANOSLEEP 0x64 ;  /* 0x000000640000795d */ /* 0x000fea0003800000 */
[----:B------:R-:W-:-:S05]  /*3470*/  UMOV UR4, 0x10 ;  /* 0x0000001000047882 */ /* 0x000fca0000000000 */
[----:B------:R-:W-:Y:S04]  /*3480*/  DEPBAR.LE SB2, 0x36 ;  /* 0x0000ad800000791a */ /* 0x000fe80000000000 */
[----:B------:R-:W2:Y:S02]  /*3490*/  UTCATOMSWS.2CTA.FIND_AND_SET.ALIGN UP0, UR4, UR4 ;  /* 0x00000004000475e3 */ /* 0x000ea40008200800 */
[----:B--2---:R-:W-:Y:S01]  /*34a0*/  MOV R10, UR4 ;  /* 0x00000004000a7c02 */ /* 0x004fe20008000f00 */
[----:B------:R-:W-:Y:S05]  /*34b0*/  BRA.U !UP0, `(.L_x_61) ;  /* 0xfffffffd08e87547 */ /* 0x000fea000b83ffff */
.L_x_60:
[----:B------:R-:W2:Y:S01]  /*34c0*/  LDS R6, [UR5+0x10] ;  /* 0x00001005ff067984 */ /* 0x000ea20008000800 */
[----:B------:R-:W-:Y:S01]  /*34d0*/  IMAD.U32 R0, RZ, RZ, UR6 ;  /* 0x00000006ff007e24 */ /* 0x000fe2000f8e00ff */
[----:B------:R-:W-:-:S03]  /*34e0*/  MOV R4, UR49 ;  /* 0x0000003100047c02 */ /* 0x000fc60008000f00 */
[----:B------:R-:W-:Y:S01]  /*34f0*/  VIADD R0, R0, 0x150 ;  /* 0x0000015000007836 */ /* 0x000fe20000000000 */
[----:B--2---:R-:W-:-:S04]  /*3500*/  SHF.L.U32 R6, R6, 0x1f, RZ ;  /* 0x0000001f06067819 */ /* 0x004fc800000006ff */
[----:B------:R-:W2:Y:S02]  /*3510*/  SYNCS.PHASECHK.TRANS64.TRYWAIT P0, [UR5+0x8], R6 ;  /* 0x00000806ff0075a7 */ /* 0x000ea40008001105 */
[----:B--2---:R-:W-:Y:S05]  /*3520*/  @P0 BRA `(.L_x_62) ;  /* 0x0000000000080947 */ /* 0x004fea0003800000 */
[----:B------:R-:W2:Y:S02]  /*3530*/  SYNCS.PHASECHK.TRANS64.TRYWAIT P0, [UR5+0x8], R6 ;  /* 0x00000806ff0075a7 */ /* 0x000ea40008001105 */
[----:B--2---:R-:W-:Y:S05]  /*3540*/  @!P0 BRA `(.L_x_63) ;  /* 0x0000005c00c08947 */ /* 0x004fea0003800000 */
.L_x_62:
[----:B------:R-:W-:Y:S01]  /*3550*/  PRMT R4, R4, 0x654, R0 ;  /* 0x0000065404047816 */ /* 0x000fe20000000000 */
[----:B------:R-:W-:Y:S01]  /*3560*/  HFMA2 R0, -RZ, RZ, 0, 5.9604644775390625e-08 ;  /* 0x00000001ff007431 */ /* 0x000fe200000001ff */
[----:B------:R-:W-:Y:S01]  /*3570*/  UPRMT UR4, UR49, 0x654, UR7 ;  /* 0x0000065431047896 */ /* 0x000fe20008000007 */
[----:B------:R-:W-:Y:S02]  /*3580*/  IMAD.MOV.U32 R8, RZ, RZ, 0xffff ;  /* 0x0000ffffff087424 */ /* 0x000fe400078e00ff */
[----:B--2---:R-:W-:Y:S02]  /*3590*/  IMAD.MOV.U32 R6, RZ, RZ, 0x4 ;  /* 0x00000004ff067424 */ /* 0x004fe400078e00ff */
[----:B------:R-:W-:Y:S01]  /*35a0*/  IMAD.SHL.U32 R9, R10, 0x20, RZ ;  /* 0x000000200a097824 */ /* 0x000fe200078e00ff */
[----:B------:R-:W-:Y:S02]  /*35b0*/  MOV R5, UR4 ;  /* 0x0000000400057c02 */ /* 0x000fe40008000f00 */
[-C--:B------:R-:W-:Y:S01]  /*35c0*/  SHF.L.U32 R8, R8, R10.reuse, RZ ;  /* 0x0000000a08087219 */ /* 0x080fe200000006ff */
[----:B------:R2:W-:Y:S01]  /*35d0*/  SYNCS.ARRIVE.TRANS64.RED RZ, [UR4], R6 ;  /* 0x00000006ffff79a7 */ /* 0x0005e20008000404 */
[----:B------:R-:W-:Y:S01]  /*35e0*/  SHF.L.U32 R7, R0, R10, RZ ;  /* 0x0000000a00077219 */ /* 0x000fe200000006ff */
[----:B------:R2:W-:Y:S04]  /*35f0*/  STS [UR6+0x150], R9 ;  /* 0x00015009ff007988 */ /* 0x0005e80008000806 */
[----:B------:R2:W-:Y:S04]  /*3600*/  STAS [R4.64], R10 ;  /* 0x0000000a04007dbd */ /* 0x0005e8000c0008ff */
[----:B------:R2:W-:Y:S04]  /*3610*/  ATOMS.OR RZ, [UR5+0x14], R8 ;  /* 0x00001408ffff798c */ /* 0x0005e8000b000005 */
[----:B------:R2:W-:Y:S04]  /*3620*/  ATOMS.OR RZ, [UR5+0x18], R7 ;  /* 0x00001807ffff798c */ /* 0x0005e8000b000005 */
[----:B------:R2:W-:Y:S02]  /*3630*/  ATOMS.XOR RZ, [UR5+0x10], R0 ;  /* 0x00001000ffff798c */ /* 0x0005e4000b800005 */
.L_x_59:
[----:B-1----:R-:W-:Y:S05]  /*3640*/  BSYNC B0 ;  /* 0x0000000000007941 */ /* 0x002fea0003800000 */
.L_x_58:
[----:B------:R-:W-:Y:S05]  /*3650*/  BRA.U UP1, `(.L_x_64) ;  /* 0x00000001016c7547 */ /* 0x000fea000b800000 */
[----:B------:R-:W-:-:S03]  /*3660*/  UMOV UR4, 0xffffffff ;  /* 0xffffffff00047882 */ /* 0x000fc60000000000 */
[----:B------:R-:W-:Y:S05]  /*3670*/  BRA.DIV UR4, `(.L_x_65) ;  /* 0x0000005e048c7947 */ /* 0x000fea000b800000 */
[----:B------:R-:W-:-:S13]  /*3680*/  ELECT P6, URZ, PT ;  /* 0x0000000000ff782f */ /* 0x000fda00038c0000 */
.L_x_169:
[----:B------:R-:W-:Y:S05]  /*3690*/  @!P6 BRA `(.L_x_64) ;  /* 0x00000000005ce947 */ /* 0x000fea0003800000 */
[----:B--2---:R-:W2:Y:S02]  /*36a0*/  LDS R4, [UR5+0x10] ;  /* 0x00001005ff047984 */ /* 0x004ea40008000800 */
[----:B--2---:R-:W-:-:S04]  /*36b0*/  SHF.L.U32 R4, R4, 0x1f, RZ ;  /* 0x0000001f04047819 */ /* 0x004fc800000006ff */
[----:B------:R-:W2:Y:S02]  /*36c0*/  SYNCS.PHASECHK.TRANS64.TRYWAIT P0, [UR5+0x8], R4 ;  /* 0x00000804ff0075a7 */ /* 0x000ea40008001105 */
[----:B--2---:R-:W-:Y:S05]  /*36d0*/  @P0 BRA `(.L_x_66) ;  /* 0x0000000000080947 */ /* 0x004fea0003800000 */
[----:B------:R-:W2:Y:S02]  /*36e0*/  SYNCS.PHASECHK.TRANS64.TRYWAIT P0, [UR5+0x8], R4 ;  /* 0x00000804ff0075a7 */ /* 0x000ea40008001105 */
[----:B--2---:R-:W-:Y:S05]  /*36f0*/  @!P0 BRA `(.L_x_67) ;  /* 0x0000005c008c8947 */ /* 0x004fea0003800000 */
.L_x_66:
[----:B------:R-:W3:Y:S01]  /*3700*/  LDS R6, [UR6+0x150] ;  /* 0x00015006ff067984 */ /* 0x000ee20008000800 */
[----:B--2---:R-:W-:Y:S02]  /*3710*/  HFMA2 R0, -RZ, RZ, 0, 5.9604644775390625e-08 ;  /* 0x00000001ff007431 */ /* 0x004fe400000001ff */
[----:B------:R-:W-:Y:S01]  /*3720*/  IMAD.MOV.U32 R4, RZ, RZ, 0xffff ;  /* 0x0000ffffff047424 */ /* 0x000fe200078e00ff */
[----:B------:R-:W-:Y:S01]  /*3730*/  UPRMT UR4, UR49, 0x654, UR7 ;  /* 0x0000065431047896 */ /* 0x000fe20008000007 */
[----:B---3--:R-:W-:-:S03]  /*3740*/  IMAD.SHL.U32 R5, R6, 0x20, RZ ;  /* 0x0000002006057824 */ /* 0x008fc600078e00ff */
[-C--:B------:R-:W-:Y:S02]  /*3750*/  SHF.L.U32 R4, R4, R6.reuse, RZ ;  /* 0x0000000604047219 */ /* 0x080fe400000006ff */
[----:B------:R-:W-:Y:S01]  /*3760*/  SHF.L.U32 R6, R0, R6, RZ ;  /* 0x0000000600067219 */ /* 0x000fe200000006ff */
[----:B------:R3:W-:Y:S04]  /*3770*/  STS [UR6+0x150], R5 ;  /* 0x00015005ff007988 */ /* 0x0007e80008000806 */
[----:B------:R3:W-:Y:S04]  /*3780*/  ATOMS.OR RZ, [UR5+0x14], R4 ;  /* 0x00001404ffff798c */ /* 0x0007e8000b000005 */
[----:B------:R3:W-:Y:S01]  /*3790*/  ATOMS.OR RZ, [UR5+0x18], R6 ;  /* 0x00001806ffff798c */ /* 0x0007e2000b000005 */
[----:B------:R-:W-:Y:S03]  /*37a0*/  SYNCS.ARRIVE.TRANS64.RED.A1T0 RZ, [UR4], RZ ;  /* 0x000000ffffff79a7 */ /* 0x000fe60008100404 */
[----:B------:R3:W-:Y:S01]  /*37b0*/  ATOMS.XOR RZ, [UR5+0x10], R0 ;  /* 0x00001000ffff798c */ /* 0x0007e2000b800005 */
[----:B------:R-:W-:Y:S05]  /*37c0*/  BRA `(.L_x_64) ;  /* 0x0000000000107947 */ /* 0x000fea0003800000 */
.L_x_57:
[----:B------:R-:W-:Y:S02]  /*37d0*/  MOV R0, 0xffffffff ;  /* 0xffffffff00007802 */ /* 0x000fe40000000f00 */
[----:B------:R-:W-:-:S03]  /*37e0*/  MOV R4, 0x3810 ;  /* 0x0000381000047802 */ /* 0x000fc60000000f00 */
[----:B------:R2:W-:Y:S04]  /*37f0*/  STS [UR6+0x150], R0 ;  /* 0x00015000ff007988 */ /* 0x0005e80008000806 */
[----:B-12--5:R-:W-:Y:S05]  /*3800*/  CALL.REL.NOINC `($__internal_1_$__cuda_sm10x_tcgen05_guardrail_trap_phase_invalid_during_alloc) ;  /* 0x0000006400607944 */ /* 0x026fea0003c00000 */
.L_x_64:
[----:B------:R-:W-:Y:S05]  /*3810*/  WARPSYNC.ALL ;  /* 0x0000000000007948 */ /* 0x000fea0003800000 */
[----:B------:R-:W4:Y:S01]  /*3820*/  S2UR UR4, SR_CgaCtaId ;  /* 0x00000000000479c3 */ /* 0x000f220000008800 */
[----:B------:R-:W-:Y:S01]  /*3830*/  UMOV UR26, 0x400 ;  /* 0x00000400001a7882 */ /* 0x000fe20000000000 */
[----:B------:R-:W-:-:S06]  /*3840*/  NOP ;  /* 0x0000000000007918 */ /* 0x000fcc0000000000 */
[----:B------:R-:W-:Y:S06]  /*3850*/  BAR.ARV 0x6, 0xa0 ;  /* 0x0182800000007b1d */ /* 0x000fec0000002000 */
[----:B------:R-:W1:Y:S01]  /*3860*/  LDCU UR6, c[0x0][0x38c] ;  /* 0x00007180ff0677ac */ /* 0x000e620008000800 */
[----:B------:R-:W-:Y:S01]  /*3870*/  LOP3.LUT R3, R3, 0xffff, RZ, 0xc0, !PT ;  /* 0x0000ffff03037812 */ /* 0x000fe200078ec0ff */
[----:B--2---:R-:W-:Y:S01]  /*3880*/  IMAD.MOV.U32 R9, RZ, RZ, 0x1 ;  /* 0x00000001ff097424 */ /* 0x004fe200078e00ff */
[----:B------:R-:W-:Y:S01]  /*3890*/  LOP3.LUT R2, R2, 0xffff, RZ, 0xc0, !PT ;  /* 0x0000ffff02027812 */ /* 0x000fe200078ec0ff */
[----:B------:R-:W-:Y:S01]  /*38a0*/  IMAD.MOV.U32 R8, RZ, RZ, RZ ;  /* 0x000000ffff087224 */ /* 0x000fe200078e00ff */
[----:B------:R-:W-:Y:S01]  /*38b0*/  R2UR UR28, R3 ;  /* 0x00000000031c72ca */ /* 0x000fe200000e0000 */
[----:B------:R-:W-:Y:S01]  /*38c0*/  UMOV UR32, URZ ;  /* 0x000000ff00207c82 */ /* 0x000fe20008000000 */
[----:B------:R-:W-:-:S02]  /*38d0*/  R2UR UR42, R2 ;  /* 0x00000000022a72ca */ /* 0x000fc400000e0000 */
[----:B------:R-:W-:Y:S01]  /*38e0*/  CS2R R2, SRZ ;  /* 0x0000000000027805 */ /* 0x000fe2000001ff00 */
[----:B------:R-:W-:Y:S01]  /*38f0*/  UMOV UR23, URZ ;  /* 0x000000ff00177c82 */ /* 0x000fe20008000000 */
[----:B----4-:R-:W-:Y:S01]  /*3900*/  ULEA UR26, UR4, UR26, 0x18 ;  /* 0x0000001a041a7291 */ /* 0x010fe2000f8ec0ff */
[----:B------:R-:W-:Y:S01]  /*3910*/  UMOV UR22, URZ ;  /* 0x000000ff00167c82 */ /* 0x000fe20008000000 */
[----:B------:R-:W-:Y:S02]  /*3920*/  UISETP.NE.AND UP3, UPT, UR48, URZ, UPT ;  /* 0x000000ff3000728c */ /* 0x000fe4000bf65270 */
[----:B------:R-:W-:Y:S02]  /*3930*/  UIADD3 UR5, UPT, UPT, UR26, 0x4300, URZ ;  /* 0x000043001a057890 */ /* 0x000fe4000fffe0ff */
[----:B------:R-:W-:-:S03]  /*3940*/  UIADD3 UR4, UPT, UPT, UR26, 0xe300, URZ ;  /* 0x0000e3001a047890 */ /* 0x000fc6000fffe0ff */
[----:B---3--:R-:W2:Y:S01]  /*3950*/  LDS R0, [UR26+0x150] ;  /* 0x0001501aff007984 */ /* 0x008ea20008000800 */
[----:B-1----:R-:W-:Y:S02]  /*3960*/  UIADD3 UR6, UPT, UPT, UR6, 0x3f, URZ ;  /* 0x0000003f06067890 */ /* 0x002fe4000fffe0ff */
[----:B------:R-:W-:Y:S02]  /*3970*/  USHF.R.U32.HI UR5, URZ, 0x4, UR5 ;  /* 0x00000004ff057899 */ /* 0x000fe40008011605 */
[----:B------:R-:W-:Y:S02]  /*3980*/  USHF.R.S32.HI UR33, URZ, 0x1f, UR6 ;  /* 0x0000001fff217899 */ /* 0x000fe40008011406 */
[----:B------:R-:W-:Y:S02]  /*3990*/  USHF.R.U32.HI UR4, URZ, 0x4, UR4 ;  /* 0x00000004ff047899 */ /* 0x000fe40008011604 */
[----:B------:R-:W-:Y:S02]  /*39a0*/  ULEA.HI UR33, UR33, UR6, URZ, 0x6 ;  /* 0x0000000621217291 */ /* 0x000fe4000f8f30ff */
[----:B------:R-:W-:-:S02]  /*39b0*/  ULOP3.LUT UR5, UR5, 0x3fff, URZ, 0xc0, !UPT ;  /* 0x00003fff05057892 */ /* 0x000fc4000f8ec0ff */
[----:B------:R-:W-:Y:S02]  /*39c0*/  USHF.R.S32.HI UR33, URZ, 0x6, UR33 ;  /* 0x00000006ff217899 */ /* 0x000fe40008011421 */
[----:B------:R-:W-:Y:S02]  /*39d0*/  ULOP3.LUT UR30, UR4, 0x3fff, URZ, 0xc0, !UPT ;  /* 0x00003fff041e7892 */ /* 0x000fe4000f8ec0ff */
[----:B------:R-:W-:Y:S01]  /*39e0*/  UISETP.LT.AND UP0, UPT, UR33, 0x1, UPT ;  /* 0x000000012100788c */ /* 0x000fe2000bf01270 */
[----:B------:R-:W-:Y:S01]  /*39f0*/  UMOV UR40, 0x0 ;  /* 0x0000000000287882 */ /* 0x000fe20000000000 */
[----:B------:R-:W-:Y:S01]  /*3a00*/  UMOV UR41, 0x8200010 ;  /* 0x0820001000297882 */ /* 0x000fe20000000000 */
[----:B------:R-:W-:Y:S02]  /*3a10*/  ULOP3.LUT UR29, UR5, 0x10000, URZ, 0xfc, !UPT ;  /* 0x00010000051d7892 */ /* 0x000fe4000f8efcff */
[----:B------:R-:W-:Y:S02]  /*3a20*/  ULOP3.LUT UR30, UR30, 0x10000, URZ, 0xfc, !UPT ;  /* 0x000100001e1e7892 */ /* 0x000fe4000f8efcff */
[----:B------:R-:W-:Y:S01]  /*3a30*/  USEL UR43, UR33, 0x1, !UP0 ;  /* 0x00000001212b7887 */ /* 0x000fe2000c000000 */
[----:B------:R-:W-:Y:S01]  /*3a40*/  UMOV UR38, 0x0 ;  /* 0x0000000000267882 */ /* 0x000fe20000000000 */
[----:B------:R-:W-:Y:S01]  /*3a50*/  UMOV UR39, 0x8200010 ;  /* 0x0820001000277882 */ /* 0x000fe20000000000 */
[----:B------:R-:W-:Y:S01]  /*3a60*/  UMOV UR36, 0x0 ;  /* 0x0000000000247882 */ /* 0x000fe20000000000 */
[----:B------:R-:W-:Y:S01]  /*3a70*/  UMOV UR37, 0x8200010 ;  /* 0x0820001000257882 */ /* 0x000fe20000000000 */
[----:B------:R-:W-:Y:S01]  /*3a80*/  UMOV UR34, 0x0 ;  /* 0x0000000000227882 */ /* 0x000fe20000000000 */
[----:B------:R-:W-:Y:S01]  /*3a90*/  UMOV UR35, 0x8200010 ;  /* 0x0820001000237882 */ /* 0x000fe20000000000 */
[----:B--2---:R-:W-:-:S15]  /*3aa0*/  R2UR UR44, R0 ;  /* 0x00000000002c72ca */ /* 0x004fde00000e0000 */
.L_x_75:
[C---:B------:R-:W-:Y:S02]  /*3ab0*/  LEA R0, R8.reuse, UR26, 0x3 ;  /* 0x0000001a08007c11 */ /* 0x040fe4000f8e18ff */
[----:B------:R-:W-:Y:S02]  /*3ac0*/  SHF.L.U32 R4, R3, 0x1f, RZ ;  /* 0x0000001f03047819 */ /* 0x000fe400000006ff */
[----:B------:R-:W-:Y:S02]  /*3ad0*/  LEA R5, R8, UR26, 0x4 ;  /* 0x0000001a08057c11 */ /* 0x000fe4000f8e20ff */
[----:B------:R-:W1:Y:S02]  /*3ae0*/  SYNCS.PHASECHK.TRANS64.TRYWAIT P0, [R0+URZ+0xa0], R4 ;  /* 0x0000a004000075a7 */ /* 0x000e6400080011ff */
[----:B-1-3--:R-:W-:Y:S05]  /*3af0*/  @!P0 BRA `(.L_x_68) ;  /* 0x0000005800a48947 */ /* 0x00afea0003800000 */
.L_x_170:
[----:B-1----:R-:W1:Y:S01]  /*3b00*/  LDS.128 R4, [R5+0x130] ;  /* 0x0001300005047984 */ /* 0x002e620000000c00 */
[----:B------:R-:W-:Y:S02]  /*3b10*/  VIADD R0, R0, 0xb0 ;  /* 0x000000b000007836 */ /* 0x000fe40000000000 */
[----:B------:R-:W-:Y:S01]  /*3b20*/  VIADD R8, R8, 0x1 ;  /* 0x0000000108087836 */ /* 0x000fe20000000000 */
[----:B------:R-:W-:Y:S01]  /*3b30*/  @!PT LDS RZ, [RZ] ;  /* 0x00000000fffff984 */ /* 0x000fe20000000800 */
[----:B------:R-:W-:Y:S01]  /*3b40*/  @!PT LDS RZ, [RZ] ;  /* 0x00000000fffff984 */ /* 0x000fe20000000800 */
[----:B------:R-:W-:Y:S01]  /*3b50*/  @!PT LDS RZ, [RZ] ;  /* 0x00000000fffff984 */ /* 0x000fe20000000800 */
[----:B------:R-:W-:Y:S01]  /*3b60*/  @!PT LDS RZ, [RZ] ;  /* 0x00000000fffff984 */ /* 0x000fe20000000800 */
[----:B------:R2:W-:Y:S06]  /*3b70*/  MEMBAR.ALL.CTA ;  /* 0x0000000000007992 */ /* 0x0005ec0000008000 */
[----:B--2---:R-:W2:Y:S01]  /*3b80*/  FENCE.VIEW.ASYNC.S ;  /* 0x00000000000073c6 */ /* 0x004ea20000000000 */
[----:B------:R-:W-:-:S04]  /*3b90*/  PRMT R0, RZ, 0x654, R0 ;  /* 0x00000654ff007816 */ /* 0x000fc80000000000 */
[----:B--2---:R2:W-:Y:S01]  /*3ba0*/  SYNCS.ARRIVE.TRANS64.RED.A1T0 RZ, [R0+URZ], RZ ;  /* 0x000000ff00ff79a7 */ /* 0x0045e200081004ff */
[----:B-1----:R-:W-:Y:S01]  /*3bb0*/  LOP3.LUT P1, RZ, R6, 0x1, RZ, 0xc0, !PT ;  /* 0x0000000106ff7812 */ /* 0x002fe2000782c0ff */
[----:B--2---:R-:W-:-:S12]  /*3bc0*/  BRA.U UP3, `(.L_x_69) ;  /* 0x0000000503087547 */ /* 0x004fd8000b800000 */
[----:B------:R-:W1:Y:S01]  /*3bd0*/  LDCU UR4, c[0x0][0x38c] ;  /* 0x00007180ff0477ac */ /* 0x000e620008000800 */
[----:B------:R-:W-:Y:S02]  /*3be0*/  PLOP3.LUT P2, PT, PT, PT, PT, 0x80, 0x8 ;  /* 0x000000000008781c */ /* 0x000fe40003f4f070 */
[----:B------:R-:W-:Y:S01]  /*3bf0*/  SHF.L.U32 R4, R9, 0x1f, RZ ;  /* 0x0000001f09047819 */ /* 0x000fe200000006ff */
[----:B------:R-:W-:Y:S02]  /*3c00*/  ULEA UR31, UR32, UR26, 0x3 ;  /* 0x0000001a201f7291 */ /* 0x000fe4000f8e18ff */
[----:B------:R-:W-:Y:S02]  /*3c10*/  ULEA UR11, UR32, UR44, 0x6 ;  /* 0x0000002c200b7291 */ /* 0x000fe4000f8e30ff */
[----:B-1----:R-:W-:-:S06]  /*3c20*/  UISETP.GE.AND UP0, UPT, UR4, 0x1, UPT ;  /* 0x000000010400788c */ /* 0x002fcc000bf06270 */
[----:B------:R-:W-:-:S05]  /*3c30*/  PLOP3.LUT P0, PT, PT, PT, UP0, 0x80, 0x8 ;  /* 0x000000000008781c */ /* 0x000fca0003f0f008 */
[----:B------:R-:W-:-:S08]  /*3c40*/  @UP0 ULEA UR4, UR23, UR26, 0x3 ;  /* 0x0000001a17040291 */ /* 0x000fd0000f8e18ff */
[----:B------:R-:W-:-:S04]  /*3c50*/  @P0 SHF.L.U32 R0, R2, 0x1f, RZ ;  /* 0x0000001f02000819 */ /* 0x000fc800000006ff */
[----:B------:R1:W2:Y:S01]  /*3c60*/  @P0 SYNCS.PHASECHK.TRANS64.TRYWAIT P2, [UR4], R0 ;  /* 0x00000000ff0005a7 */ /* 0x0002a20008041104 */
[----:B------:R-:W3:Y:S02]  /*3c70*/  SYNCS.PHASECHK.TRANS64.TRYWAIT P0, [UR31+0xe0], R4 ;  /* 0x0000e004ff0075a7 */ /* 0x000ee4000800111f */
[----:B-123--:R-:W-:Y:S05]  /*3c80*/  @!P0 BRA `(.L_x_70) ;  /* 0x0000005800548947 */ /* 0x00efea0003800000 */
.L_x_172:
[----:B------:R-:W-:Y:S01]  /*3c90*/  UMOV UR27, UR22 ;  /* 0x00000016001b7c82 */ /* 0x000fe20008000000 */
[----:B------:R-:W-:Y:S05]  /*3ca0*/  BRA.U !UP0, `(.L_x_71) ;  /* 0x0000000108c07547 */ /* 0x000fea000b800000 */
[----:B------:R-:W-:Y:S02]  /*3cb0*/  UIADD3 UR27, UPT, UPT, UR43, UR22, URZ ;  /* 0x000000162b1b7290 */ /* 0x000fe4000fffe0ff */
[----:B------:R-:W-:Y:S01]  /*3cc0*/  UPLOP3.LUT UP2, UPT, UPT, UPT, UPT, 0x40, 0x4 ;  /* 0x000000000004789c */ /* 0x000fe20003f4e870 */
[----:B------:R-:W-:Y:S01]  /*3cd0*/  UMOV UR24, UR33 ;  /* 0x0000002100187c82 */ /* 0x000fe20008000000 */
[----:B------:R-:W-:-:S09]  /*3ce0*/  UMOV UR10, UR23 ;  /* 0x00000017000a7c82 */ /* 0x000fd20008000000 */
.L_x_74:
[----:B--2---:R-:W-:Y:S01]  /*3cf0*/  ULEA UR5, UR10, UR26, 0x3 ;  /* 0x0000001a0a057291 */ /* 0x004fe2000f8e18ff */
[----:B---3--:R-:W-:Y:S11]  /*3d00*/  @P2 BRA `(.L_x_72) ;  /* 0x00000000000c2947 */ /* 0x008ff60003800000 */
[----:B-1----:R-:W-:Y:S04]  /*3d10*/  SHF.L.U32 R4, R2, 0x1f, RZ ;  /* 0x0000001f02047819 */ /* 0x002fe800000006ff */
[----:B------:R-:W1:Y:S02]  /*3d20*/  SYNCS.PHASECHK.TRANS64.TRYWAIT P0, [UR5], R4 ;  /* 0x00000004ff0075a7 */ /* 0x000e640008001105 */
[----:B-1----:R-:W-:Y:S05]  /*3d30*/  @!P0 BRA `(.L_x_73) ;  /* 0x0000005800408947 */ /* 0x002fea0003800000 */
.L_x_72:
[----:B------:R-:W-:Y:S01]  /*3d40*/  UISETP.NE.AND UP0, UPT, UR24, 0x1, UPT ;  /* 0x000000011800788c */ /* 0x000fe2000bf05270 */
[----:B------:R-:W-:Y:S01]  /*3d50*/  PLOP3.LUT P2, PT, PT, PT, PT, 0x80, 0x8 ;  /* 0x000000000008781c */ /* 0x000fe20003f4f070 */
[----:B------:R-:W-:Y:S02]  /*3d60*/  UIADD3 UR4, UPT, UPT, UR10, 0x1, URZ ;  /* 0x000000010a047890 */ /* 0x000fe4000fffe0ff */
[----:B------:R-:W-:Y:S02]  /*3d70*/  UIADD3 UR25, UPT, UPT, UR5, 0x28, URZ ;  /* 0x0000002805197890 */ /* 0x000fe4000fffe0ff */
[----:B------:R-:W-:Y:S01]  /*3d80*/  UISETP.NE.AND UP1, UPT, UR4, 0x5, UPT ;  /* 0x000000050400788c */ /* 0x000fe2000bf25270 */
[----:B------:R-:W-:Y:S01]  /*3d90*/  PLOP3.LUT P0, PT, PT, PT, UP0, 0x80, 0x8 ;  /* 0x000000000008781c */ /* 0x000fe20003f0f008 */
[----:B------:R-:W-:Y:S02]  /*3da0*/  UIADD3 UR22, UPT, UPT, UR22, 0x1, URZ ;  /* 0x0000000116167890 */ /* 0x000fe4000fffe0ff */
[----:B------:R-:W-:Y:S02]  /*3db0*/  USEL UR6, URZ, 0x1, UP1 ;  /* 0x00000001ff067887 */ /* 0x000fe40008800000 */
[----:B------:R-:W-:Y:S02]  /*3dc0*/  USEL UR23, UR4, URZ, UP1 ;  /* 0x000000ff04177287 */ /* 0x000fe40008800000 */
[----:B------:R-:W-:Y:S02]  /*3dd0*/  UIADD3 UR24, UPT, UPT, UR24, -0x1, URZ ;  /* 0xffffffff18187890 */ /* 0x000fe4000fffe0ff */
[----:B------:R-:W-:Y:S01]  /*3de0*/  @UP0 ULEA UR4, UR23, UR26, 0x3 ;  /* 0x0000001a17040291 */ /* 0x000fe2000f8e18ff */
[----:B------:R-:W-:Y:S01]  /*3df0*/  LOP3.LUT R2, R2, UR6, RZ, 0x3c, !PT ;  /* 0x0000000602027c12 */ /* 0x000fe2000f8e3cff */
[----:B------:R-:W-:Y:S02]  /*3e00*/  ULEA UR6, UR10, UR30, 0x9 ;  /* 0x0000001e0a067291 */ /* 0x000fe4000f8e48ff */
[----:B------:R-:W-:Y:S01]  /*3e10*/  UISETP.NE.AND UP0, UPT, UR22, UR27, UPT ;  /* 0x0000001b1600728c */ /* 0x000fe2000bf05270 */
[----:B-1----:R-:W-:Y:S01]  /*3e20*/  @P0 SHF.L.U32 R0, R2, 0x1f, RZ ;  /* 0x0000001f02000819 */ /* 0x002fe200000006ff */
[----:B------:R-:W-:Y:S02]  /*3e30*/  UIADD3 UR20, UPT, UPT, UR6, 0x2, URZ ;  /* 0x0000000206147890 */ /* 0x000fe4000fffe0ff */
[----:B------:R-:W-:Y:S01]  /*3e40*/  UIADD3 UR16, UPT, UPT, UR6, 0x4, URZ ;  /* 0x0000000406107890 */ /* 0x000fe2000fffe0ff */
[----:B------:R2:W3:Y:S01]  /*3e50*/  @P0 SYNCS.PHASECHK.TRANS64.TRYWAIT P2, [UR4], R0 ;  /* 0x00000000ff0005a7 */ /* 0x0004e20008041104 */
[----:B------:R-:W-:Y:S02]  /*3e60*/  ULEA UR4, UR10, UR29, 0x9 ;  /* 0x0000001d0a047291 */ /* 0x000fe4000f8e48ff */
[----:B------:R-:W-:Y:S02]  /*3e70*/  UIADD3 UR12, UPT, UPT, UR6, 0x6, URZ ;  /* 0x00000006060c7890 */ /* 0x000fe4000fffe0ff */
[----:B------:R-:W-:Y:S02]  /*3e80*/  UIADD3 UR18, UPT, UPT, UR4, 0x2, URZ ;  /* 0x0000000204127890 */ /* 0x000fe4000fffe0ff */
[----:B------:R-:W-:Y:S02]  /*3e90*/  UIADD3 UR14, UPT, UPT, UR4, 0x4, URZ ;  /* 0x00000004040e7890 */ /* 0x000fe4000fffe0ff */
[----:B------:R-:W-:Y:S01]  /*3ea0*/  UIADD3 UR8, UPT, UPT, UR4, 0x6, URZ ;  /* 0x0000000604087890 */ /* 0x000fe2000fffe0ff */
[----:B------:R-:W-:Y:S01]  /*3eb0*/  UMOV UR7, 0x40004040 ;  /* 0x4000404000077882 */ /* 0x000fe20000000000 */
[----:B------:R-:W-:Y:S01]  /*3ec0*/  UMOV UR5, 0x40004040 ;  /* 0x4000404000057882 */ /* 0x000fe20000000000 */
[----:B------:R-:W-:Y:S01]  /*3ed0*/  UMOV UR21, 0x40004040 ;  /* 0x4000404000157882 */ /* 0x000fe20000000000 */
[----:B------:R2:W-:Y:S01]  /*3ee0*/  UTCHMMA.2CTA gdesc[UR4], gdesc[UR6], tmem[UR11], tmem[UR40], idesc[UR41], UP2 ;  /* 0x00ff2806040075ea */ /* 0x0005e2000920000b */
[----:B------:R-:W-:Y:S01]  /*3ef0*/  UPLOP3.LUT UP2, UPT, UPT, UPT, UPT, 0x80, 0x8 ;  /* 0x000000000008789c */ /* 0x000fe20003f4f070 */
[----:B------:R-:W-:Y:S01]  /*3f00*/  UMOV UR19, 0x40004040 ;  /* 0x4000404000137882 */ /* 0x000fe20000000000 */
[----:B------:R-:W-:Y:S01]  /*3f10*/  UMOV UR17, 0x40004040 ;  /* 0x4000404000117882 */ /* 0x000fe20000000000 */
[----:B------:R2:W-:Y:S01]  /*3f20*/  UTCHMMA.2CTA gdesc[UR18], gdesc[UR20], tmem[UR11], tmem[UR38], idesc[UR39], UPT ;  /* 0x00ff2614120075ea */ /* 0x0005e2000ba0000b */
[----:B------:R-:W-:Y:S01]  /*3f30*/  UMOV UR15, 0x40004040 ;  /* 0x40004040000f7882 */ /* 0x000fe20000000000 */
[----:B------:R-:W-:Y:S01]  /*3f40*/  UMOV UR13, 0x40004040 ;  /* 0x40004040000d7882 */ /* 0x000fe20000000000 */
[----:B------:R-:W-:Y:S01]  /*3f50*/  UMOV UR9, 0x40004040 ;  /* 0x4000404000097882 */ /* 0x000fe20000000000 */
[----:B------:R2:W-:Y:S01]  /*3f60*/  UTCHMMA.2CTA gdesc[UR14], gdesc[UR16], tmem[UR11], tmem[UR36], idesc[UR37], UPT ;  /* 0x00ff24100e0075ea */ /* 0x0005e2000ba0000b */
[----:B------:R2:W-:Y:S01]  /*3f70*/  UTCHMMA.2CTA gdesc[UR8], gdesc[UR12], tmem[UR11], tmem[UR34], idesc[UR35], UPT ;  /* 0x00ff220c080075ea */ /* 0x0005e2000ba0000b */
[----:B------:R2:W-:Y:S01]  /*3f80*/  UTCBAR.2CTA.MULTICAST [UR25], URZ, UR28 ;  /* 0x000000ff190073e9 */ /* 0x0005e2000820081c */
[----:B------:R-:W-:Y:S01]  /*3f90*/  UMOV UR10, UR23 ;  /* 0x00000017000a7c82 */ /* 0x000fe20008000000 */
[----:B------:R-:W-:Y:S05]  /*3fa0*/  BRA.U UP0, `(.L_x_74) ;  /* 0xfffffffd00507547 */ /* 0x000fea000b83ffff */
.L_x_71:
[----:B--2---:R-:W-:Y:S01]  /*3fb0*/  UIADD3 UR4, UPT, UPT, UR31, 0xc0, URZ ;  /* 0x000000c01f047890 */ /* 0x004fe2000fffe0ff */
[----:B------:R-:W-:-:S08]  /*3fc0*/  UMOV UR22, UR27 ;  /* 0x0000001b00167c82 */ /* 0x000fd00008000000 */
[----:B------:R2:W-:Y:S01]  /*3fd0*/  UTCBAR.2CTA.MULTICAST [UR4], URZ, UR42 ;  /* 0x000000ff040073e9 */ /* 0x0005e2000820082a */
[----:B------:R-:W-:Y:S02]  /*3fe0*/  NOP ;  /* 0x0000000000007918 */ /* 0x000fe40000000000 */
.L_x_69:
[----:B--2---:R-:W-:Y:S01]  /*3ff0*/  UIADD3 UR4, UPT, UPT, UR32, 0x1, URZ ;  /* 0x0000000120047890 */ /* 0x004fe2000fffe0ff */
[----:B------:R-:W-:-:S03]  /*4000*/  ISETP.NE.AND P0, PT, R8, 0x2, PT ;  /* 0x000000020800780c */ /* 0x000fc60003f05270 */
[----:B------:R-:W-:Y:S01]  /*4010*/  UISETP.NE.AND UP0, UPT, UR4, 0x4, UPT ;  /* 0x000000040400788c */ /* 0x000fe2000bf05270 */
[----:B-1----:R-:W-:Y:S02]  /*4020*/  SEL R0, RZ, 0x1, P0 ;  /* 0x00000001ff007807 */ /* 0x002fe40000000000 */
[----:B------:R-:W-:Y:S01]  /*4030*/  SEL R8, R8, RZ, P0 ;  /* 0x000000ff08087207 */ /* 0x000fe20000000000 */
[----:B------:R-:W-:Y:S01]  /*4040*/  USEL UR5, URZ, 0x1, UP0 ;  /* 0x00000001ff057887 */ /* 0x000fe20008000000 */
[----:B------:R-:W-:Y:S01]  /*4050*/  LOP3.LUT R3, R3, R0, RZ, 0x3c, !PT ;  /* 0x0000000003037212 */ /* 0x000fe200078e3cff */
[----:B------:R-:W-:-:S04]  /*4060*/  USEL UR32, UR4, URZ, UP0 ;  /* 0x000000ff04207287 */ /* 0x000fc80008000000 */
[----:B------:R-:W-:Y:S01]  /*4070*/  LOP3.LUT R9, R9, UR5, RZ, 0x3c, !PT ;  /* 0x0000000509097c12 */ /* 0x000fe2000f8e3cff */
[----:B------:R-:W-:Y:S07]  /*4080*/  @P1 BRA `(.L_x_75) ;  /* 0xfffffff800881947 */ /* 0x000fee000383ffff */
[----:B------:R-:W1:Y:S01]  /*4090*/  S2UR UR8, SR_CgaCtaId ;  /* 0x00000000000879c3 */ /* 0x000e620000008800 */
[----:B------:R-:W-:Y:S01]  /*40a0*/  ELECT P0, URZ, PT ;  /* 0x0000000000ff782f */ /* 0x000fe20003800000 */
[----:B------:R-:W-:Y:S01]  /*40b0*/  HFMA2 R0, -RZ, RZ, 0, 5.9604644775390625e-08 ;  /* 0x00000001ff007431 */ /* 0x000fe200000001ff */
[----:B------:R-:W-:-:S05]  /*40c0*/  UMOV UR4, 0x40 ;  /* 0x0000004000047882 */ /* 0x000fca0000000000 */
[----:B------:R-:W-:Y:S01]  /*40d0*/  UVIRTCOUNT.DEALLOC.SMPOOL 0x80 ;  /* 0x000000800000784c */ /* 0x000fe20000000000 */
[----:B------:R-:W-:Y:S02]  /*40e0*/  UISETP.NE.AND UP1, UPT, UR48, URZ, UPT ;  /* 0x000000ff3000728c */ /* 0x000fe4000bf25270 */
[----:B-1----:R-:W-:-:S09]  /*40f0*/  ULEA UR8, UR8, UR4, 0x18 ;  /* 0x0000000408087291 */ /* 0x002fd2000f8ec0ff */
[----:B------:R1:W-:Y:S01]  /*4100*/  @P0 STS.U8 [UR8+0x1c], R0 ;  /* 0x00001c00ff000988 */ /* 0x0003e20008000008 */
[----:B------:R-:W-:Y:S05]  /*4110*/  BRA.U UP1, `(.L_x_76) ;  /* 0x0000000101a07547 */ /* 0x000fea000b800000 */
[----:B------:R-:W-:Y:S01]  /*4120*/  UIADD3 UR7, UPT, UPT, UR26, 0xe0, URZ ;  /* 0x000000e01a077890 */ /* 0x000fe2000fffe0ff */
[----:B------:R-:W-:-:S03]  /*4130*/  SHF.L.U32 R2, R9, 0x1f, RZ ;  /* 0x0000001f09027819 */ /* 0x000fc600000006ff */
[----:B------:R-:W-:-:S09]  /*4140*/  ULEA UR4, UR32, UR7, 0x3 ;  /* 0x0000000720047291 */ /* 0x000fd2000f8e18ff */
[----:B------:R-:W2:Y:S02]  /*4150*/  SYNCS.PHASECHK.TRANS64.TRYWAIT P0, [UR4], R2 ;  /* 0x00000002ff0075a7 */ /* 0x000ea40008001104 */
[----:B--2---:R-:W-:Y:S05]  /*4160*/  @!P0 BRA `(.L_x_77) ;  /* 0x00000054004c8947 */ /* 0x004fea0003800000 */
.L_x_175:
        /* <DEDUP_REMOVED lines=9> */
.L_x_177:
        /* <DEDUP_REMOVED lines=9> */
.L_x_179:
[----:B------:R-:W-:-:S04]  /*4290*/  UIADD3 UR4, UPT, UPT, UR4, 0x1, URZ ;  /* 0x0000000104047890 */ /* 0x000fc8000fffe0ff */
[----:B------:R-:W-:-:S04]  /*42a0*/  UISETP.NE.AND UP0, UPT, UR4, 0x4, UPT ;  /* 0x000000040400788c */ /* 0x000fc8000bf05270 */
[----:B------:R-:W-:Y:S02]  /*42b0*/  USEL UR5, URZ, 0x1, UP0 ;  /* 0x00000001ff057887 */ /* 0x000fe40008000000 */
[----:B------:R-:W-:-:S04]  /*42c0*/  USEL UR4, UR4, URZ, UP0 ;  /* 0x000000ff04047287 */ /* 0x000fc80008000000 */
[----:B------:R-:W-:Y:S01]  /*42d0*/  ULEA UR4, UR4, UR7, 0x3 ;  /* 0x0000000704047291 */ /* 0x000fe2000f8e18ff */
[----:B------:R-:W-:-:S04]  /*42e0*/  LOP3.LUT R2, R2, UR5, RZ, 0x3c, !PT ;  /* 0x0000000502027c12 */ /* 0x000fc8000f8e3cff */
[----:B------:R-:W-:Y:S01]  /*42f0*/  SHF.L.U32 R2, R2, 0x1f, RZ ;  /* 0x0000001f02027819 */ /* 0x000fe200000006ff */
[----:B-1----:R-:W-:-:S04]  /*4300*/  IMAD.U32 R0, RZ, RZ, UR4 ;  /* 0x00000004ff007e24 */ /* 0x002fc8000f8e00ff */
[----:B------:R1:W2:Y:S03]  /*4310*/  SYNCS.PHASECHK.TRANS64.TRYWAIT P0, [R0+URZ], R2 ;  /* 0x00000002000075a7 */ /* 0x0002a600080011ff */
[----:B--2---:R-:W-:Y:S05]  /*4320*/  @!P0 NANOSLEEP.SYNCS 0x989680 ;  /* 0x009896800000895d */ /* 0x004fea0003900000 */
[----:B------:R-:W2:Y:S02]  /*4330*/  @!P0 SYNCS.PHASECHK.TRANS64 P0, [R0+URZ], R2 ;  /* 0x00000002000085a7 */ /* 0x000ea400080010ff */
[----:B--2---:R-:W-:Y:S05]  /*4340*/  @P0 BRA `(.L_x_80) ;  /* 0x0000000000200947 */ /* 0x004fea0003800000 */
.L_x_81:
[----:B--2---:R2:W4:Y:S02]  /*4350*/  SYNCS.PHASECHK.TRANS64.TRYWAIT P0, [R0+URZ], R2 ;  /* 0x00000002000075a7 */ /* 0x00452400080011ff */
[----:B----4-:R-:W-:Y:S05]  /*4360*/  @!P0 NANOSLEEP.SYNCS 0x989680 ;  /* 0x009896800000895d */ /* 0x010fea0003900000 */
[----:B------:R-:W4:Y:S02]  /*4370*/  @!P0 SYNCS.PHASECHK.TRANS64 P0, [R0+URZ], R2 ;  /* 0x00000002000085a7 */ /* 0x000f2400080010ff */
[----:B----4-:R-:W-:Y:S05]  /*4380*/  @!P0 BRA `(.L_x_81) ;  /* 0xfffffffc00f08947 */ /* 0x010fea000383ffff */
[----:B------:R-:W-:Y:S05]  /*4390*/  BRA `(.L_x_80) ;  /* 0x00000000000c7947 */ /* 0x000fea0003800000 */
.L_x_76:
[----:B------:R-:W-:-:S04]  /*43a0*/  UIADD3 UR4, UPT, UPT, UR26, 0x120, URZ ;  /* 0x000001201a047890 */ /* 0x000fc8000fffe0ff */
[----:B------:R-:W-:-:S09]  /*43b0*/  UPRMT UR4, UR49, 0x654, UR4 ;  /* 0x0000065431047896 */ /* 0x000fd20008000004 */
[----:B------:R-:W-:Y:S03]  /*43c0*/  SYNCS.ARRIVE.TRANS64.RED.A1T0 RZ, [UR4], RZ ;  /* 0x000000ffffff79a7 */ /* 0x000fe60008100404 */
.L_x_80:
[----:B-12---:R-:W-:Y:S01]  /*43d0*/  SHF.L.U32 R2, RZ, 0x1f, RZ ;  /* 0x0000001fff027819 */ /* 0x006fe200000006ff */
[----:B------:R-:W-:Y:S01]  /*43e0*/  UIADD3 UR4, UPT, UPT, UR26, 0x120, URZ ;  /* 0x000001201a047890 */ /* 0x000fe2000fffe0ff */
[----:B------:R-:W-:Y:S02]  /*43f0*/  PLOP3.LUT P0, PT, PT, PT, UP1, 0x80, 0x8 ;  /* 0x000000000008781c */ /* 0x000fe40003f0f018 */
[----:B------:R-:W1:Y:S02]  /*4400*/  SYNCS.PHASECHK.TRANS64.TRYWAIT P1, [UR26+0x120], R2 ;  /* 0x00012002ff0075a7 */ /* 0x000e64000802111a */
[----:B-1----:R-:W-:Y:S09]  /*4410*/  @!P1 BRA `(.L_x_82) ;  /* 0x0000005000e89947 */ /* 0x002ff20003800000 */
.L_x_181:
[----:B------:R-:W-:Y:S01]  /*4420*/  @!UP1 UPRMT UR4, UR49, 0x654, UR4 ;  /* 0x0000065431049896 */ /* 0x000fe20008000004 */
[----:B------:R-:W-:Y:S01]  /*4430*/  UMOV UR5, 0xffff ;  /* 0x0000ffff00057882 */ /* 0x000fe20000000000 */
[----:B------:R-:W-:-:S07]  /*4440*/  UMOV UR6, 0x1 ;  /* 0x0000000100067882 */ /* 0x000fce0000000000 */
[----:B------:R-:W-:Y:S01]  /*4450*/  @!P0 SYNCS.ARRIVE.TRANS64.RED.A1T0 RZ, [UR4], RZ ;  /* 0x000000ffffff89a7 */ /* 0x000fe20008100404 */
[----:B------:R-:W-:Y:S01]  /*4460*/  NOP ;  /* 0x0000000000007918 */ /* 0x000fe20000000000 */
[----:B-1----:R-:W1:Y:S01]  /*4470*/  LDS R0, [UR8+0x14] ;  /* 0x00001408ff007984 */ /* 0x002e620008000800 */
[----:B------:R-:W-:-:S04]  /*4480*/  ULOP3.LUT UR4, UR44, 0xffff, URZ, 0xc0, !UPT ;  /* 0x0000ffff2c047892 */ /* 0x000fc8000f8ec0ff */
[----:B------:R-:W-:-:S04]  /*4490*/  USHF.R.U32.HI UR4, URZ, 0x5, UR4 ;  /* 0x00000005ff047899 */ /* 0x000fc80008011604 */
[----:B------:R-:W-:Y:S02]  /*44a0*/  USHF.L.U32 UR5, UR5, UR4, URZ ;  /* 0x0000000405057299 */ /* 0x000fe400080006ff */
[----:B------:R-:W-:-:S04]  /*44b0*/  USHF.L.U32 UR4, UR6, UR4, URZ ;  /* 0x0000000406047299 */ /* 0x000fc800080006ff */
[----:B-1----:R-:W-:-:S04]  /*44c0*/  LOP3.LUT R0, R0, UR5, RZ, 0xc0, !PT ;  /* 0x0000000500007c12 */ /* 0x002fc8000f8ec0ff */
[----:B------:R-:W-:-:S13]  /*44d0*/  ISETP.NE.AND P0, PT, R0, UR5, PT ;  /* 0x0000000500007c0c */ /* 0x000fda000bf05270 */
[----:B------:R-:W-:Y:S05]  /*44e0*/  @P0 BRA `(.L_x_83) ;  /* 0x0000000000580947 */ /* 0x000fea0003800000 */
[----:B------:R-:W1:Y:S02]  /*44f0*/  LDS R0, [UR8+0x18] ;  /* 0x00001808ff007984 */ /* 0x000e640008000800 */
[----:B-1----:R-:W-:-:S04]  /*4500*/  LOP3.LUT R0, R0, UR4, RZ, 0xc0, !PT ;  /* 0x0000000400007c12 */ /* 0x002fc8000f8ec0ff */
[----:B------:R-:W-:-:S13]  /*4510*/  ISETP.NE.AND P0, PT, R0, UR4, PT ;  /* 0x0000000400007c0c */ /* 0x000fda000bf05270 */
[----:B------:R-:W-:Y:S05]  /*4520*/  @P0 BRA `(.L_x_84) ;  /* 0x00000000003c0947 */ /* 0x000fea0003800000 */
[----:B------:R-:W1:Y:S01]  /*4530*/  S2R R2, SR_LANEID ;  /* 0x0000000000027919 */ /* 0x000e620000000000 */
[----:B------:R-:W-:-:S06]  /*4540*/  ULOP3.LUT UR5, URZ, UR5, URZ, 0x33, !UPT ;  /* 0x00000005ff057292 */ /* 0x000fcc000f8e33ff */
[----:B------:R-:W-:-:S04]  /*4550*/  IMAD.U32 R0, RZ, RZ, UR5 ;  /* 0x00000005ff007e24 */ /* 0x000fc8000f8e00ff */
[----:B------:R2:W4:Y:S02]  /*4560*/  REDUX UR7, R0 ;  /* 0x00000000000773c4 */ /* 0x0005240000000000 */
[----:B------:R1:W-:Y:S01]  /*4570*/  UTCATOMSWS.AND URZ, UR5 ;  /* 0x0000000500ff79e3 */ /* 0x0003e20008000000 */
[----:B--2---:R-:W-:Y:S01]  /*4580*/  LOP3.LUT R0, RZ, UR4, RZ, 0x33, !PT ;  /* 0x00000004ff007c12 */ /* 0x004fe2000f8e33ff */
[----:B------:R-:W-:Y:S02]  /*4590*/  VOTEU.ANY UR4, UPT, PT ;  /* 0x0000000000047886 */ /* 0x000fe400038e0100 */
[----:B------:R-:W-:Y:S02]  /*45a0*/  UFLO.U32 UR4, UR4 ;  /* 0x00000004000472bd */ /* 0x000fe400080e0000 */
[----:B------:R-:W2:Y:S04]  /*45b0*/  REDUX UR6, R0 ;  /* 0x00000000000673c4 */ /* 0x000ea80000000000 */
[----:B-1----:R-:W-:-:S02]  /*45c0*/  ISETP.EQ.U32.AND P0, PT, R2, UR4, PT ;  /* 0x0000000402007c0c */ /* 0x002fc4000bf02070 */
[----:B----4-:R-:W-:-:S11]  /*45d0*/  MOV R2, UR7 ;  /* 0x0000000700027c02 */ /* 0x010fd60008000f00 */
[----:B------:R1:W-:Y:S01]  /*45e0*/  @P0 ATOMS.AND RZ, [UR8+0x14], R2 ;  /* 0x00001402ffff098c */ /* 0x0003e2000a800008 */
[----:B--2---:R-:W-:-:S05]  /*45f0*/  IMAD.U32 R0, RZ, RZ, UR6 ;  /* 0x00000006ff007e24 */ /* 0x004fca000f8e00ff */
[----:B------:R1:W-:Y:S01]  /*4600*/  @P0 ATOMS.AND RZ, [UR8+0x18], R0 ;  /* 0x00001800ffff098c */ /* 0x0003e2000a800008 */
[----:B------:R-:W-:Y:S05]  /*4610*/  BRA `(.L_x_85) ;  /* 0x0000000000147947 */ /* 0x000fea0003800000 */
.L_x_84:
[----:B------:R-:W-:Y:S02]  /*4620*/  MOV R2, 0x4640 ;  /* 0x0000464000027802 */ /* 0x000fe40000000f00 */
[----:B---3-5:R-:W-:Y:S05]  /*4630*/  CALL.REL.NOINC `($__internal_0_$__cuda_sm10x_tcgen05_guardrail_trap_col_being_dealloced_not_returned_by_alloc) ;  /* 0x0000005400c87944 */ /* 0x028fea0003c00000 */
[----:B------:R-:W-:Y:S05]  /*4640*/  BRA `(.L_x_85) ;  /* 0x0000000000087947 */ /* 0x000fea0003800000 */
.L_x_83:
[----:B------:R-:W-:Y:S02]  /*4650*/  MOV R2, 0x4670 ;  /* 0x0000467000027802 */ /* 0x000fe40000000f00 */
[----:B---3-5:R-:W-:Y:S05]  /*4660*/  CALL.REL.NOINC `($__internal_2_$__cuda_sm10x_tcgen05_guardrail_trap_unallocated_columns_being_dealloced) ;  /* 0x0000005400d47944 */ /* 0x028fea0003c00000 */
.L_x_85:
[----:B------:R-:W-:Y:S01]  /*4670*/  NOP ;  /* 0x0000000000007918 */ /* 0x000fe20000000000 */
[----:B------:R-:W-:Y:S05]  /*4680*/  EXIT ;  /* 0x000000000000794d */ /* 0x000fea0003800000 */
.L_x_56:
[----:B------:R-:W-:-:S09]  /*4690*/  UISETP.NE.OR UP0, UPT, UR25, 0x3, !UP5 ;  /* 0x000000031900788c */ /* 0x000fd2000ef05670 */
[----:B------:R-:W-:Y:S05]  /*46a0*/  BRA.U UP0, `(.L_x_86) ;  /* 0x0000001100b87547 */ /* 0x000fea000b800000 */
[----:B------:R-:W2:Y:S01]  /*46b0*/  LDCU UR31, c[0x0][0x370] ;  /* 0x00006e00ff1f77ac */ /* 0x000ea20008000800 */
[----:B------:R-:W3:Y:S01]  /*46c0*/  LDC.64 R16, c[0x0][0x348] ;  /* 0x0000d200ff107b82 */ /* 0x000ee20000000a00 */
[----:B------:R-:W-:Y:S02]  /*46d0*/  HFMA2 R13, -RZ, RZ, 0, 0 ;  /* 0x00000000ff0d7431 */ /* 0x000fe400000001ff */
[----:B------:R-:W-:Y:S01]  /*46e0*/  IMAD.MOV.U32 R15, RZ, RZ, 0x1 ;  /* 0x00000001ff0f7424 */ /* 0x000fe200078e00ff */
[----:B------:R-:W2:Y:S01]  /*46f0*/  LDCU.128 UR48, c[0x0][0xb10] ;  /* 0x00016200ff3077ac */ /* 0x000ea20008000c00 */
[----:B------:R-:W-:Y:S01]  /*4700*/  IMAD.MOV.U32 R14, RZ, RZ, RZ ;  /* 0x000000ffff0e7224 */ /* 0x000fe200078e00ff */
[----:B------:R-:W-:Y:S01]  /*4710*/  MOV R7, 0x1000 ;  /* 0x0000100000077802 */ /* 0x000fe20000000f00 */
[----:B------:R-:W4:Y:S01]  /*4720*/  LDCU UR30, c[0x0][0x374] ;  /* 0x00006e80ff1e77ac */ /* 0x000f220008000800 */
[----:B------:R-:W1:Y:S01]  /*4730*/  LDC.64 R2, c[0x0][0x888] ;  /* 0x00022200ff027b82 */ /* 0x000e620000000a00 */
[----:B------:R-:W4:Y:S01]  /*4740*/  LDCU UR15, c[0x0][0xb0c] ;  /* 0x00016180ff0f77ac */ /* 0x000f220008000800 */
[----:B------:R-:W3:Y:S06]  /*4750*/  LDCU UR52, c[0x0][0xb20] ;  /* 0x00016400ff3477ac */ /* 0x000eec0008000800 */
[----:B------:R-:W1:Y:S01]  /*4760*/  LDC.64 R4, c[0x0][0x890] ;  /* 0x00022400ff047b82 */ /* 0x000e620000000a00 */
[----:B------:R-:W3:Y:S01]  /*4770*/  LDCU UR4, c[0x0][0xb30] ;  /* 0x00016600ff0477ac */ /* 0x000ee20008000800 */
[----:B------:R-:W-:Y:S01]  /*4780*/  UMOV UR21, 0x400 ;  /* 0x0000040000157882 */ /* 0x000fe20000000000 */
[----:B--2---:R-:W-:-:S02]  /*4790*/  UIMAD.WIDE.U32 UR6, UR31, UR48, URZ ;  /* 0x000000301f0672a5 */ /* 0x004fc4000f8e00ff */
[----:B----4-:R-:W-:Y:S02]  /*47a0*/  UIMAD.WIDE.U32 UR8, UR30, UR51, URZ ;  /* 0x000000331e0872a5 */ /* 0x010fe4000f8e00ff */
[----:B------:R-:W-:Y:S02]  /*47b0*/  ULEA UR21, UR47, UR21, 0x18 ;  /* 0x000000152f157291 */ /* 0x000fe4000f8ec0ff */
[----:B------:R-:W-:Y:S02]  /*47c0*/  UPLOP3.LUT UP2, UPT, UPT, UPT, UPT, 0x40, 0x4 ;  /* 0x000000000004789c */ /* 0x000fe40003f4e870 */
[----:B------:R-:W-:Y:S01]  /*47d0*/  UIADD3 UR37, UPT, UPT, UR21, 0x68, URZ ;  /* 0x0000006815257890 */ /* 0x000fe2000fffe0ff */
[----:B------:R-:W-:Y:S01]  /*47e0*/  UMOV UR6, UR7 ;  /* 0x0000000700067c82 */ /* 0x000fe20008000000 */
[----:B------:R-:W-:Y:S01]  /*47f0*/  UMOV UR38, UR9 ;  /* 0x0000000900267c82 */ /* 0x000fe20008000000 */
[----:B------:R-:W-:Y:S02]  /*4800*/  UISETP.GE.AND UP0, UPT, UR45, 0x1, UPT ;  /* 0x000000012d00788c */ /* 0x000fe4000bf06270 */
[----:B------:R-:W-:Y:S01]  /*4810*/  UISETP.NE.AND UP4, UPT, UR45, 0x1, UPT ;  /* 0x000000012d00788c */ /* 0x000fe2000bf85270 */
[----:B------:R-:W2:Y:S01]  /*4820*/  LDCU.64 UR22, c[0x0][0xb28] ;  /* 0x00016500ff1677ac */ /* 0x000ea20008000a00 */
[----:B------:R-:W-:-:S02]  /*4830*/  UISETP.NE.AND UP6, UPT, UR15, 0x1, UPT ;  /* 0x000000010f00788c */ /* 0x000fc4000bfc5270 */
[----:B------:R-:W-:Y:S02]  /*4840*/  UISETP.NE.AND UP5, UPT, UR50, 0x1, UPT ;  /* 0x000000013200788c */ /* 0x000fe4000bfa5270 */
[----:B------:R-:W-:Y:S02]  /*4850*/  UIADD3 UR41, UPT, UPT, UR21, 0x50, URZ ;  /* 0x0000005015297890 */ /* 0x000fe4000fffe0ff */
[----:B------:R-:W-:Y:S02]  /*4860*/  UIADD3 UR33, UPT, UPT, UR21, 0x58, URZ ;  /* 0x0000005815217890 */ /* 0x000fe4000fffe0ff */
[----:B------:R-:W-:Y:S02]  /*4870*/  UIADD3 UR25, UPT, UPT, UR21, 0x60, URZ ;  /* 0x0000006015197890 */ /* 0x000fe4000fffe0ff */
[----:B------:R-:W-:Y:S02]  /*4880*/  UPRMT UR37, UR47, 0x654, UR37 ;  /* 0x000006542f257896 */ /* 0x000fe40008000025 */
[----:B------:R-:W-:-:S02]  /*4890*/  USHF.R.U32.HI UR39, URZ, UR49, UR6 ;  /* 0x00000031ff277299 */ /* 0x000fc40008011606 */
[----:B---3--:R-:W-:Y:S02]  /*48a0*/  USHF.R.U32.HI UR38, URZ, UR52, UR38 ;  /* 0x00000034ff267299 */ /* 0x008fe40008011626 */
[----:B------:R-:W-:-:S11]  /*48b0*/  UISETP.NE.AND UP3, UPT, UR4, 0x1, UPT ;  /* 0x000000010400788c */ /* 0x000fd6000bf65270 */
.L_x_97:
[C---:B------:R-:W-:Y:S02]  /*48c0*/  LEA R12, R14.reuse, UR21, 0x3 ;  /* 0x000000150e0c7c11 */ /* 0x040fe4000f8e18ff */
[----:B------:R-:W-:Y:S02]  /*48d0*/  SHF.L.U32 R0, R13, 0x1f, RZ ;  /* 0x0000001f0d007819 */ /* 0x000fe400000006ff */
[----:B------:R-:W-:Y:S02]  /*48e0*/  LEA R8, R14, UR21, 0x4 ;  /* 0x000000150e087c11 */ /* 0x000fe4000f8e20ff */
[----:B---3--:R-:W3:Y:S02]  /*48f0*/  SYNCS.PHASECHK.TRANS64.TRYWAIT P0, [R12+URZ+0xa0], R0 ;  /* 0x0000a0000c0075a7 */ /* 0x008ee400080011ff */
[----:B---3--:R-:W-:Y:S05]  /*4900*/  @!P0 BRA `(.L_x_87) ;  /* 0x0000004c00c48947 */ /* 0x008fea0003800000 */
.L_x_182:
[----:B------:R-:W4:Y:S01]  /*4910*/  LDS.128 R8, [R8+0x130] ;  /* 0x0001300008087984 */ /* 0x000f220000000c00 */
[----:B------:R-:W-:Y:S01]  /*4920*/  UISETP.GE.AND UP0, UPT, UR45, 0x1, UPT ;  /* 0x000000012d00788c */ /* 0x000fe2000bf06270 */
[----:B------:R-:W-:Y:S01]  /*4930*/  @!PT LDS RZ, [RZ] ;  /* 0x00000000fffff984 */ /* 0x000fe20000000800 */
[----:B------:R-:W-:Y:S01]  /*4940*/  @!PT LDS RZ, [RZ] ;  /* 0x00000000fffff984 */ /* 0x000fe20000000800 */
[----:B------:R-:W-:Y:S01]  /*4950*/  @!PT LDS RZ, [RZ] ;  /* 0x00000000fffff984 */ /* 0x000fe20000000800 */
[----:B------:R-:W-:Y:S01]  /*4960*/  @!PT LDS RZ, [RZ] ;  /* 0x00000000fffff984 */ /* 0x000fe20000000800 */
[----:B------:R1:W-:Y:S06]  /*4970*/  MEMBAR.ALL.CTA ;  /* 0x0000000000007992 */ /* 0x0003ec0000008000 */
[----:B-1----:R-:W1:Y:S01]  /*4980*/  FENCE.VIEW.ASYNC.S ;  /* 0x00000000000073c6 */ /* 0x002e620000000000 */
[----:B----4-:R-:W-:Y:S11]  /*4990*/  LOP3.LUT P0, RZ, R10, 0x1, RZ, 0xc0, !PT ;  /* 0x000000010aff7812 */ /* 0x010ff6000780c0ff */
[----:B------:R-:W-:Y:S02]  /*49a0*/  @!UPT UIADD3 URZ, UPT, UPT, URZ, URZ, URZ ;  /* 0x000000fffffff290 */ /* 0x000fe4000fffe0ff */
[----:B-1----:R-:W-:Y:S01]  /*49b0*/  VOTEU.ANY UP1, P0 ;  /* 0x0000000000ff7886 */ /* 0x002fe20000020100 */
[----:B------:R-:W-:Y:S11]  /*49c0*/  PLOP3.LUT P0, PT, PT, PT, UP1, 0x80, 0x8 ;  /* 0x000000000008781c */ /* 0x000ff60003f0f018 */
[----:B------:R-:W-:Y:S02]  /*49d0*/  @!UPT UIADD3 URZ, UPT, UPT, URZ, URZ, URZ ;  /* 0x000000fffffff290 */ /* 0x000fe4000fffe0ff */
[----:B---3--:R-:W-:Y:S02]  /*49e0*/  @P0 SHF.R.U32.HI R0, RZ, 0x10, R9 ;  /* 0x00000010ff000819 */ /* 0x008fe40000011609 */
[----:B------:R-:W-:Y:S02]  /*49f0*/  @P0 MOV R6, R8 ;  /* 0x0000000800060202 */ /* 0x000fe40000000f00 */
[----:B------:R-:W-:Y:S01]  /*4a00*/  @P0 R2UR UR4, R0 ;  /* 0x00000000000402ca */ /* 0x000fe200000e0000 */
[----:B------:R-:W-:Y:S01]  /*4a10*/  VIADD R0, R12, 0xb0 ;  /* 0x000000b00c007836 */ /* 0x000fe20000000000 */
[----:B------:R-:W-:Y:S02]  /*4a20*/  @P0 LOP3.LUT R8, R9, 0xffff, RZ, 0xc0, !PT ;  /* 0x0000ffff09080812 */ /* 0x000fe400078ec0ff */
[----:B------:R-:W-:Y:S02]  /*4a30*/  @P0 R2UR UR6, R6 ;  /* 0x00000000060602ca */ /* 0x000fe400000e0000 */
[----:B------:R-:W-:Y:S02]  /*4a40*/  PRMT R0, RZ, 0x654, R0 ;  /* 0x00000654ff007816 */ /* 0x000fe40000000000 */
[----:B------:R-:W-:Y:S02]  /*4a50*/  @P0 R2UR UR5, R8 ;  /* 0x00000000080502ca */ /* 0x000fe400000e0000 */
[----:B------:R1:W-:Y:S03]  /*4a60*/  SYNCS.ARRIVE.TRANS64.RED.A1T0 RZ, [R0+URZ], RZ ;  /* 0x000000ff00ff79a7 */ /* 0x0003e600081004ff */
[----:B------:R-:W-:Y:S04]  /*4a70*/  @UP1 UMOV UR29, UR4 ;  /* 0x00000004001d1c82 */ /* 0x000fe80008000000 */
[----:B------:R-:W-:Y:S04]  /*4a80*/  @UP1 UMOV UR14, UR6 ;  /* 0x00000006000e1c82 */ /* 0x000fe80008000000 */
[----:B------:R-:W-:Y:S01]  /*4a90*/  @UP1 UMOV UR13, UR5 ;  /* 0x00000005000d1c82 */ /* 0x000fe20008000000 */
[----:B------:R-:W-:Y:S05]  /*4aa0*/  BRA.U !UP0, `(.L_x_88) ;  /* 0x0000000108a47547 */ /* 0x000fea000b800000 */
[----:B------:R-:W-:Y:S02]  /*4ab0*/  UIMAD.WIDE.U32 UR16, UR13, UR51, URZ ;  /* 0x000000330d1072a5 */ /* 0x000fe4000f8e00ff */
[----:B------:R-:W-:Y:S02]  /*4ac0*/  UIMAD.WIDE.U32 UR18, UR14, UR48, URZ ;  /* 0x000000300e1272a5 */ /* 0x000fe4000f8e00ff */
[----:B------:R-:W-:Y:S02]  /*4ad0*/  USEL UR4, UR30, UR38, !UP5 ;  /* 0x000000261e047287 */ /* 0x000fe4000e800000 */
[----:B------:R-:W-:Y:S02]  /*4ae0*/  USEL UR7, UR31, UR39, !UP6 ;  /* 0x000000271f077287 */ /* 0x000fe4000f000000 */
[----:B--2---:R-:W-:Y:S02]  /*4af0*/  UIMAD.WIDE.U32 UR8, UR4, UR22, URZ ;  /* 0x00000016040872a5 */ /* 0x004fe4000f8e00ff */
[----:B------:R-:W-:Y:S01]  /*4b00*/  UIMAD.WIDE.U32 UR10, UR7, UR22, URZ ;  /* 0x00000016070a72a5 */ /* 0x000fe2000f8e00ff */
[----:B------:R-:W-:Y:S02]  /*4b10*/  UMOV UR5, UR17 ;  /* 0x0000001100057c82 */ /* 0x000fe40008000000 */
[----:B------:R-:W-:Y:S03]  /*4b20*/  USHF.R.U32.HI UR6, URZ, UR52, UR5 ;  /* 0x00000034ff067299 */ /* 0x000fe60008011605 */
[----:B------:R-:W-:Y:S01]  /*4b30*/  UMOV UR5, UR19 ;  /* 0x0000001300057c82 */ /* 0x000fe20008000000 */
[----:B------:R-:W-:Y:S02]  /*4b40*/  USEL UR6, UR13, UR6, !UP5 ;  /* 0x000000060d067287 */ /* 0x000fe4000e800000 */
[----:B------:R-:W-:Y:S03]  /*4b50*/  USHF.R.U32.HI UR12, URZ, UR49, UR5 ;  /* 0x00000031ff0c7299 */ /* 0x000fe60008011605 */
[----:B------:R-:W-:Y:S02]  /*4b60*/  UMOV UR5, UR9 ;  /* 0x0000000900057c82 */ /* 0x000fe40008000000 */
[----:B------:R-:W-:Y:S03]  /*4b70*/  @UP4 USHF.R.U32.HI UR4, URZ, UR23, UR5 ;  /* 0x00000017ff044299 */ /* 0x000fe60008011605 */
[----:B------:R-:W-:Y:S01]  /*4b80*/  UMOV UR5, UR11 ;  /* 0x0000000b00057c82 */ /* 0x000fe20008000000 */
[----:B------:R-:W-:Y:S02]  /*4b90*/  UIMAD UR4, UR45, UR4, URZ ;  /* 0x000000042d0472a4 */ /* 0x000fe4000f8e02ff */
[----:B------:R-:W-:Y:S02]  /*4ba0*/  @UP4 USHF.R.U32.HI UR7, URZ, UR23, UR5 ;  /* 0x00000017ff074299 */ /* 0x000fe40008011605 */
[----:B------:R-:W-:Y:S02]  /*4bb0*/  UIMAD.WIDE.U32 UR10, UR6, UR22, URZ ;  /* 0x00000016060a72a5 */ /* 0x000fe4000f8e00ff */
[----:B------:R-:W-:Y:S02]  /*4bc0*/  USEL UR5, UR14, UR12, !UP6 ;  /* 0x0000000c0e057287 */ /* 0x000fe4000f000000 */
[----:B------:R-:W-:Y:S02]  /*4bd0*/  UIMAD UR8, UR45, UR7, URZ ;  /* 0x000000072d0872a4 */ /* 0x000fe4000f8e02ff */
[----:B------:R-:W-:Y:S03]  /*4be0*/  UISETP.GE.AND UP0, UPT, UR6, UR4, UPT ;  /* 0x000000040600728c */ /* 0x000fe6000bf06270 */
[----:B------:R-:W-:Y:S01]  /*4bf0*/  UMOV UR4, UR11 ;  /* 0x0000000b00047c82 */ /* 0x000fe20008000000 */
[----:B------:R-:W-:Y:S02]  /*4c00*/  UISETP.GE.OR UP0, UPT, UR5, UR8, UP0 ;  /* 0x000000080500728c */ /* 0x000fe40008706670 */
[----:B------:R-:W-:Y:S02]  /*4c10*/  USHF.R.U32.HI UR4, URZ, UR23, UR4 ;  /* 0x00000017ff047299 */ /* 0x000fe40008011604 */
[----:B------:R-:W-:Y:S02]  /*4c20*/  UIMAD.WIDE.U32 UR8, UR5, UR22, URZ ;  /* 0x00000016050872a5 */ /* 0x000fe4000f8e00ff */
[----:B------:R-:W-:Y:S04]  /*4c30*/  USEL UR10, UR6, UR4, !UP4 ;  /* 0x00000004060a7287 */ /* 0x000fe8000e000000 */
[----:B------:R-:W-:Y:S01]  /*4c40*/  UIADD3 UR11, UPT, UPT, -UR10, URZ, URZ ;  /* 0x000000ff0a0b7290 */ /* 0x000fe2000fffe1ff */
[----:B------:R-:W-:Y:S02]  /*4c50*/  @!UP0 UMOV UR4, UR9 ;  /* 0x0000000900048c82 */ /* 0x000fe40008000000 */
[----:B------:R-:W-:Y:S02]  /*4c60*/  @!UP0 USHF.R.U32.HI UR4, URZ, UR23, UR4 ;  /* 0x00000017ff048299 */ /* 0x000fe40008011604 */
[----:B------:R-:W-:Y:S02]  /*4c70*/  UIMAD UR8, UR45, UR11, UR6 ;  /* 0x0000000b2d0872a4 */ /* 0x000fe4000f8e0206 */
[----:B------:R-:W-:Y:S04]  /*4c80*/  @!UP0 USEL UR4, UR5, UR4, !UP4 ;  /* 0x0000000405048287 */ /* 0x000fe8000e000000 */
[----:B------:R-:W-:Y:S02]  /*4c90*/  @!UP0 UIMAD UR7, UR7, UR8, UR4 ;  /* 0x00000008070782a4 */ /* 0x000fe4000f8e0204 */
[----:B------:R-:W-:Y:S02]  /*4ca0*/  @!UP0 UIADD3 UR9, UPT, UPT, UR10, -UR4, URZ ;  /* 0x800000040a098290 */ /* 0x000fe4000fffe0ff */
[----:B------:R-:W-:Y:S02]  /*4cb0*/  UIADD3 UR8, UPT, UPT, -UR6, URZ, URZ ;  /* 0x000000ff06087290 */ /* 0x000fe4000fffe1ff */
[----:B------:R-:W-:Y:S02]  /*4cc0*/  UIADD3 UR4, UPT, UPT, -UR5, URZ, URZ ;  /* 0x000000ff05047290 */ /* 0x000fe4000fffe1ff */
[----:B------:R-:W-:Y:S03]  /*4cd0*/  @!UP0 UIMAD UR6, UR9, UR45, UR5 ;  /* 0x0000002d090682a4 */ /* 0x000fe6000f8e0205 */
[----:B------:R-:W-:Y:S01]  /*4ce0*/  @!UP0 UMOV UR5, UR7 ;  /* 0x0000000700058c82 */ /* 0x000fe20008000000 */
[----:B------:R-:W-:Y:S02]  /*4cf0*/  UIMAD UR7, UR15, UR4, UR14 ;  /* 0x000000040f0772a4 */ /* 0x000fe4000f8e020e */
[----:B------:R-:W-:Y:S02]  /*4d00*/  UIMAD UR4, UR50, UR8, UR13 ;  /* 0x00000008320472a4 */ /* 0x000fe4000f8e020d */
[----:B------:R-:W-:Y:S02]  /*4d10*/  UIMAD UR14, UR5, UR15, UR7 ;  /* 0x0000000f050e72a4 */ /* 0x000fe4000f8e0207 */
[----:B------:R-:W-:Y:S11]  /*4d20*/  UIMAD UR13, UR6, UR50, UR4 ;  /* 0x00000032060d72a4 */ /* 0x000ff6000f8e0204 */
[----:B------:R-:W-:Y:S01]  /*4d30*/  @!UPT UIADD3 URZ, UPT, UPT, URZ, URZ, URZ ;  /* 0x000000fffffff290 */ /* 0x000fe2000fffe0ff */
.L_x_88:
[----:B------:R-:W3:Y:S01]  /*4d40*/  @!UP3 LDCU.128 UR8, c[0x0][0xb10] ;  /* 0x00016200ff08b7ac */ /* 0x000ee20008000c00 */
[C---:B------:R-:W-:Y:S02]  /*4d50*/  ISETP.NE.U32.AND P1, PT, R4.reuse, RZ, PT ;  /* 0x000000ff0400720c */ /* 0x040fe40003f25070 */
[----:B------:R-:W-:Y:S02]  /*4d60*/  ISETP.NE.U32.AND P0, PT, R4, RZ, PT ;  /* 0x000000ff0400720c */ /* 0x000fe40003f05070 */
[C---:B------:R-:W-:Y:S02]  /*4d70*/  ISETP.NE.AND.EX P1, PT, R5.reuse, RZ, PT, P1 ;  /* 0x000000ff0500720c */ /* 0x040fe40003f25310 */
[----:B------:R-:W-:Y:S01]  /*4d80*/  ISETP.NE.AND.EX P0, PT, R5, RZ, PT, P0 ;  /* 0x000000ff0500720c */ /* 0x000fe20003f05300 */
[----:B------:R-:W4:Y:S01]  /*4d90*/  @!UP3 LDCU UR5, c[0x0][0xb0c] ;  /* 0x00016180ff05b7ac */ /* 0x000f220008000800 */
[----:B------:R-:W-:Y:S01]  /*4da0*/  SHF.L.U32 R9, R15, 0x1f, RZ ;  /* 0x0000001f0f097819 */ /* 0x000fe200000006ff */
[----:B------:R-:W-:Y:S02]  /*4db0*/  USHF.L.U32 UR42, UR28, 0x7, URZ ;  /* 0x000000071c2a7899 */ /* 0x000fe400080006ff */
[----:B------:R-:W-:Y:S02]  /*4dc0*/  USHF.L.U32 UR43, UR20, 0x6, URZ ;  /* 0x00000006142b7899 */ /* 0x000fe400080006ff */
[----:B---3--:R-:W-:Y:S07]  /*4dd0*/  UIMAD.WIDE.U32 UR6, UR14, UR8, URZ ;  /* 0x000000080e0672a5 */ /* 0x008fee000f8e00ff */
[----:B------:R-:W-:Y:S01]  /*4de0*/  @!UP3 UMOV UR4, UR7 ;  /* 0x000000070004bc82 */ /* 0x000fe20008000000 */
[----:B----4-:R-:W-:Y:S02]  /*4df0*/  @!UP3 UISETP.NE.AND UP0, UPT, UR5, 0x1, UPT ;  /* 0x000000010500b88c */ /* 0x010fe4000bf05270 */
[----:B------:R-:W-:Y:S02]  /*4e00*/  @!UP3 USHF.R.U32.HI UR4, URZ, UR9, UR4 ;  /* 0x00000009ff04b299 */ /* 0x000fe40008011604 */
[----:B------:R-:W-:Y:S02]  /*4e10*/  UIMAD.WIDE.U32 UR6, UR13, UR11, URZ ;  /* 0x0000000b0d0672a5 */ /* 0x000fe4000f8e00ff */
[----:B------:R-:W-:Y:S02]  /*4e20*/  @!UP3 USEL UR8, UR14, UR4, !UP0 ;  /* 0x000000040e08b287 */ /* 0x000fe4000c000000 */
[----:B------:R-:W-:Y:S03]  /*4e30*/  @!UP3 UISETP.NE.AND UP0, UPT, UR10, 0x1, UPT ;  /* 0x000000010a00b88c */ /* 0x000fe6000bf05270 */
[----:B------:R-:W-:Y:S02]  /*4e40*/  @!UP3 UMOV UR6, UR7 ;  /* 0x000000070006bc82 */ /* 0x000fe40008000000 */
[----:B------:R-:W3:Y:S02]  /*4e50*/  @!UP3 LDCU UR4, c[0x0][0xb20] ;  /* 0x00016400ff04b7ac */ /* 0x000ee40008000800 */
[----:B---3--:R-:W-:Y:S04]  /*4e60*/  @!UP3 USHF.R.U32.HI UR6, URZ, UR4, UR6 ;  /* 0x00000004ff06b299 */ /* 0x008fe80008011606 */
[----:B------:R-:W-:Y:S04]  /*4e70*/  @!UP3 USEL UR6, UR13, UR6, !UP0 ;  /* 0x000000060d06b287 */ /* 0x000fe8000c000000 */
[----:B------:R-:W-:Y:S02]  /*4e80*/  @!UP3 UIADD3 UR4, UPT, UPT, -UR8, UR6, URZ ;  /* 0x000000060804b290 */ /* 0x000fe4000fffe1ff */
[----:B------:R-:W-:Y:S02]  /*4e90*/  @!UP3 UIADD3 UR6, UPT, UPT, UR8, -UR6, URZ ;  /* 0x800000060806b290 */ /* 0x000fe4000fffe0ff */
[----:B------:R-:W-:Y:S02]  /*4ea0*/  @!UP3 UIMAD UR14, UR4, UR5, UR14 ;  /* 0x00000005040eb2a4 */ /* 0x000fe4000f8e020e */
[----:B------:R-:W-:Y:S01]  /*4eb0*/  @!UP3 UIMAD UR13, UR6, UR10, UR13 ;  /* 0x0000000a060db2a4 */ /* 0x000fe2000f8e020d */
[----:B------:R-:W-:Y:S11]  /*4ec0*/  BRA.U UP2, `(.L_x_89) ;  /* 0x0000000102107547 */ /* 0x000ff6000b800000 */
[----:B------:R-:W-:Y:S04]  /*4ed0*/  MOV R6, UR46 ;  /* 0x0000002e00067c02 */ /* 0x000fe80008000f00 */
[----:B------:R-:W-:Y:S04]  /*4ee0*/  SHF.L.U32 R6, R6, 0x1f, RZ ;  /* 0x0000001f06067819 */ /* 0x000fe800000006ff */
[----:B------:R-:W3:Y:S02]  /*4ef0*/  SYNCS.PHASECHK.TRANS64.TRYWAIT P2, [UR21+0x98], R6 ;  /* 0x00009806ff0075a7 */ /* 0x000ee40008041115 */
[----:B---3--:R-:W-:Y:S05]  /*4f00*/  @!P2 BRA `(.L_x_90) ;  /* 0x000000480058a947 */ /* 0x008fea0003800000 */
.L_x_89:
[----:B------:R-:W-:Y:S05]  /*4f10*/  @!P1 BRA `(.L_x_91) ;  /* 0x0000000000309947 */ /* 0x000fea0003800000 */
[----:B------:R-:W-:Y:S01]  /*4f20*/  ISETP.NE.U32.AND P1, PT, R2, RZ, PT ;  /* 0x000000ff0200720c */ /* 0x000fe20003f25070 */
[----:B------:R-:W3:Y:S01]  /*4f30*/  LDCU.64 UR4, c[0x0][0x358] ;  /* 0x00006b00ff0477ac */ /* 0x000ee20008000a00 */
[----:B------:R-:W-:Y:S02]  /*4f40*/  IMAD.MOV.U32 R50, RZ, RZ, 0x1 ;  /* 0x00000001ff327424 */ /* 0x000fe400078e00ff */
[----:B------:R-:W-:Y:S11]  /*4f50*/  ISETP.NE.AND.EX P1, PT, R3, RZ, PT, P1 ;  /* 0x000000ff0300720c */ /* 0x000ff60003f25310 */
[----:B------:R-:W-:Y:S02]  /*4f60*/  @!UPT UIADD3 URZ, UPT, UPT, URZ, URZ, URZ ;  /* 0x000000fffffff290 */ /* 0x000fe4000fffe0ff */
[----:B------:R-:W4:Y:S01]  /*4f70*/  @P1 LDC.64 R10, c[0x0][0x888] ;  /* 0x00022200ff0a1b82 */ /* 0x000f220000000a00 */
[----:B-1----:R-:W-:Y:S04]  /*4f80*/  @P1 IMAD R0, R4, UR36, RZ ;  /* 0x0000002404001c24 */ /* 0x002fe8000f8e02ff */
[----:B----4-:R-:W-:Y:S04]  /*4f90*/  @P1 IMAD.WIDE R10, R0, 0x4, R10 ;  /* 0x00000004000a1825 */ /* 0x010fe800078e020a */
[----:B------:R-:W-:Y:S01]  /*4fa0*/  HFMA2 R0, -RZ, RZ, 0, 5.9604644775390625e-08 ;  /* 0x00000001ff007431 */ /* 0x000fe200000001ff */
[----:B---3-5:R3:W5:Y:S04]  /*4fb0*/  @P1 LDG.E R27, desc[UR4][R10.64] ;  /* 0x000000040a1b1981 */ /* 0x028768000c1e1900 */
[----:B------:R-:W-:Y:S01]  /*4fc0*/  @!P1 PRMT R50, R0, 0x7610, R50 ;  /* 0x0000761000329816 */ /* 0x000fe20000000032 */
[----:B---3--:R-:W4:Y:S06]  /*4fd0*/  @!P1 LDC R27, c[0x0][0x880] ;  /* 0x00022000ff1b9b82 */ /* 0x008f2c0000000800 */
.L_x_91:
[----:B----45:R-:W-:Y:S01]  /*4fe0*/  @!P0 FSETP.EQ.AND P1, PT, R27, RZ, PT ;  /* 0x000000ff1b00820b */ /* 0x030fe20003f22000 */
[----:B------:R-:W-:Y:S01]  /*4ff0*/  @!UPT UIADD3 URZ, UPT, UPT, URZ, URZ, URZ ;  /* 0x000000fffffff290 */ /* 0x000fe2000fffe0ff */
[----:B------:R-:W-:Y:S11]  /*5000*/  @!P0 BRA `(.L_x_92) ;  /* 0x0000000000188947 */ /* 0x000ff60003800000 */
[----:B------:R-:W-:Y:S02]  /*5010*/  LOP3.LUT P0, RZ, R50, 0xff, RZ, 0xc0, !PT ;  /* 0x000000ff32ff7812 */ /* 0x000fe4000780c0ff */
[----:B------:R-:W-:Y:S04]  /*5020*/  ISETP.NE.U32.AND P1, PT, R2, RZ, PT ;  /* 0x000000ff0200720c */ /* 0x000fe80003f25070 */
[----:B------:R-:W-:Y:S04]  /*5030*/  ISETP.NE.AND.EX P1, PT, R3, RZ, PT, P1 ;  /* 0x000000ff0300720c */ /* 0x000fe80003f25310 */
[----:B------:R-:W-:Y:S03]  /*5040*/  PLOP3.LUT P1, PT, P1, PT, PT, 0x8, 0x80 ;  /* 0x000000000080781c */ /* 0x000fe60000f2e170 */
[----:B------:R-:W-:Y:S11]  /*5050*/  @P0 FSETP.EQ.AND P1, PT, R27, RZ, PT ;  /* 0x000000ff1b00020b */ /* 0x000ff60003f22000 */
[----:B------:R-:W-:Y:S02]  /*5060*/  @!UPT UIADD3 URZ, UPT, UPT, URZ, URZ, URZ ;  /* 0x000000fffffff290 */ /* 0x000fe4000fffe0ff */
.L_x_92:
[----:B------:R-:W3:Y:S01]  /*5070*/  SYNCS.PHASECHK.TRANS64.TRYWAIT P2, [UR21+0x70], R9 ;  /* 0x00007009ff0075a7 */ /* 0x000ee20008041115 */
[----:B------:R-:W-:Y:S04]  /*5080*/  ELECT P0, URZ, PT ;  /* 0x0000000000ff782f */ /* 0x000fe80003800000 */
[----:B------:R-:W-:Y:S11]  /*5090*/  PLOP3.LUT P1, PT, P1, P0, PT, 0xf2, 0x2f ;  /* 0x00000000002f781c */ /* 0x000ff60000f21e72 */
[----:B------:R-:W-:Y:S02]  /*50a0*/  @!UPT UIADD3 URZ, UPT, UPT, URZ, URZ, URZ ;  /* 0x000000fffffff290 */ /* 0x000fe4000fffe0ff */
[----:B------:R-:W-:Y:S05]  /*50b0*/  @!P1 IADD3 R8, P0, PT, R16, 0x580, RZ ;  /* 0x0000058010089810 */ /* 0x000fea0007f1e0ff */
[----:B-1----:R-:W-:Y:S01]  /*50c0*/  @!P1 IMAD.X R6, RZ, RZ, R17, P0 ;  /* 0x000000ffff069224 */ /* 0x002fe200000e0611 */
[----:B---3--:R-:W-:Y:S07]  /*50d0*/  @!P2 BRA `(.L_x_93) ;  /* 0x0000004400fca947 */ /* 0x008fee0003800000 */
.L_x_185:
[----:B------:R-:W-:Y:S01]  /*50e0*/  @!P1 R2UR UR5, R8 ;  /* 0x00000000080592ca */ /* 0x000fe200000e0000 */
[----:B------:R-:W-:Y:S01]  /*50f0*/  VOTEU.ALL UP0, P1 ;  /* 0x0000000000ff7886 */ /* 0x000fe20000800000 */
[----:B------:R-:W-:Y:S01]  /*5100*/  @!P1 R2UR UR4, R6 ;  /* 0x00000000060492ca */ /* 0x000fe200000e0000 */
[----:B------:R-:W-:Y:S01]  /*5110*/  UMOV UR16, 0x0 ;  /* 0x0000000000107882 */ /* 0x000fe20000000000 */
[----:B------:R-:W-:Y:S01]  /*5120*/  UMOV UR17, 0x10000000 ;  /* 0x1000000000117882 */ /* 0x000fe20000000000 */
[----:B------:R-:W-:Y:S01]  /*5130*/  UMOV UR44, UR36 ;  /* 0x00000024002c7c82 */ /* 0x000fe20008000000 */
[----:B------:R-:W-:Y:S01]  /*5140*/  @!UP0 UIADD3 UR40, UPT, UPT, UR21, 0x200, URZ ;  /* 0x0000020015288890 */ /* 0x000fe2000fffe0ff */
[----:B-1----:R-:W-:Y:S01]  /*5150*/  @!P1 IMAD.MOV.U32 R0, RZ, RZ, 0x1000 ;  /* 0x00001000ff009424 */ /* 0x002fe200078e00ff */
[----:B------:R-:W-:Y:S01]  /*5160*/  @!UP0 UIADD3 UR10, UPT, UPT, UR42, 0x40, URZ ;  /* 0x000000402a0a8890 */ /* 0x000fe2000fffe0ff */
[----:B------:R-:W-:Y:S01]  /*5170*/  @!P1 IADD3 R8, P0, PT, R16, 0x580, RZ ;  /* 0x0000058010089810 */ /* 0x000fe20007f1e0ff */
[----:B------:R-:W-:Y:S01]  /*5180*/  @!UP0 UIADD3 UR8, UPT, UPT, UR21, 0xa00, URZ ;  /* 0x00000a0015088890 */ /* 0x000fe2000fffe0ff */
[----:B------:R-:W-:Y:S02]  /*5190*/  VOTEU.ALL UP0, P1 ;  /* 0x0000000000ff7886 */ /* 0x000fe40000800000 */
[----:B------:R-:W-:Y:S01]  /*51a0*/  IMAD.U32 R10, RZ, RZ, UR5 ;  /* 0x00000005ff0a7e24 */ /* 0x000fe2000f8e00ff */
[----:B------:R-:W-:Y:S01]  /*51b0*/  UMOV UR9, UR41 ;  /* 0x0000002900097c82 */ /* 0x000fe20008000000 */
[----:B------:R-:W-:Y:S01]  /*51c0*/  IMAD.U32 R11, RZ, RZ, UR4 ;  /* 0x00000004ff0b7e24 */ /* 0x000fe2000f8e00ff */
[----:B------:R-:W-:Y:S01]  /*51d0*/  UMOV UR11, UR43 ;  /* 0x0000002b000b7c82 */ /* 0x000fe20008000000 */
[----:B------:R-:W-:Y:S01]  /*51e0*/  UMOV UR12, UR36 ;  /* 0x00000024000c7c82 */ /* 0x000fe20008000000 */
[----:B------:R-:W-:Y:S01]  /*51f0*/  @!P1 R2UR UR4, R10 ;  /* 0x000000000a0492ca */ /* 0x000fe200000e0000 */
[----:B------:R-:W-:Y:S01]  /*5200*/  UPRMT UR6, UR47, 0x654, UR41 ;  /* 0x000006542f067896 */ /* 0x000fe20008000029 */
[----:B------:R-:W-:Y:S01]  /*5210*/  @!P1 R2UR UR5, R11 ;  /* 0x000000000b0592ca */ /* 0x000fe200000e0000 */
[----:B------:R-:W-:Y:S11]  /*5220*/  @!P1 IMAD.X R6, RZ, RZ, R17, P0 ;  /* 0x000000ffff069224 */ /* 0x000ff600000e0611 */
[----:B------:R-:W-:Y:S01]  /*5230*/  @!UPT UIADD3 URZ, UPT, UPT, URZ, URZ, URZ ;  /* 0x000000fffffff290 */ /* 0x000fe2000fffe0ff */
[----:B------:R1:W-:Y:S01]  /*5240*/  @!UP0 UTMALDG.3D [UR40], [UR4], desc[UR16] ;  /* 0x00001028040085b4 */ /* 0x0003e20008011000 */
[----:B------:R-:W-:Y:S05]  /*5250*/  VOTEU.ALL UP0, P1 ;  /* 0x0000000000ff7886 */ /* 0x000fea0000800000 */
[----:B------:R1:W-:Y:S01]  /*5260*/  @!UP0 UTMALDG.3D [UR8], [UR4], desc[UR16] ;  /* 0x00001008040085b4 */ /* 0x0003e20008011000 */
[----:B------:R1:W-:Y:S01]  /*5270*/  @!P1 SYNCS.ARRIVE.TRANS64.RED.A0TR RZ, [UR21+0x50], R0 ;  /* 0x00005000ffff99a7 */ /* 0x0003e20008300415 */
[----:B------:R-:W-:Y:S01]  /*5280*/  SYNCS.ARRIVE.TRANS64.RED.A1T0 RZ, [UR6], RZ ;  /* 0x000000ffffff79a7 */ /* 0x000fe20008100406 */
[----:B------:R-:W3:Y:S02]  /*5290*/  SYNCS.PHASECHK.TRANS64.TRYWAIT P2, [UR21+0x78], R9 ;  /* 0x00007809ff0075a7 */ /* 0x000ee40008041115 */
[----:B-1-3--:R-:W-:Y:S05]  /*52a0*/  @!P2 BRA `(.L_x_94) ;  /* 0x0000004400a0a947 */ /* 0x00afea0003800000 */
.L_x_187:
        /* <DEDUP_REMOVED lines=10> */
[----:B------:R-:W-:Y:S02]  /*5350*/  @!UP0 UIADD3 UR10, UPT, UPT, UR42, 0x50, URZ ;  /* 0x000000502a0a8890 */ /* 0x000fe4000fffe0ff */
[----:B------:R-:W-:Y:S01]  /*5360*/  @!UP0 UIADD3 UR8, UPT, UPT, UR21, 0x1a00, URZ ;  /* 0x00001a0015088890 */ /* 0x000fe2000fffe0ff */
[----:B------:R-:W-:Y:S01]  /*5370*/  IMAD.U32 R10, RZ, RZ, UR5 ;  /* 0x00000005ff0a7e24 */ /* 0x000fe2000f8e00ff */
[----:B------:R-:W-:Y:S01]  /*5380*/  VOTEU.ALL UP0, P1 ;  /* 0x0000000000ff7886 */ /* 0x000fe20000800000 */
[----:B------:R-:W-:Y:S01]  /*5390*/  IMAD.U32 R11, RZ, RZ, UR4 ;  /* 0x00000004ff0b7e24 */ /* 0x000fe2000f8e00ff */
[----:B------:R-:W-:Y:S01]  /*53a0*/  UMOV UR9, UR33 ;  /* 0x0000002100097c82 */ /* 0x000fe20008000000 */
[----:B------:R-:W-:Y:S01]  /*53b0*/  UMOV UR11, UR43 ;  /* 0x0000002b000b7c82 */ /* 0x000fe20008000000 */
[----:B------:R-:W-:Y:S01]  /*53c0*/  @!P1 R2UR UR4, R10 ;  /* 0x000000000a0492ca */ /* 0x000fe200000e0000 */
[----:B------:R-:W-:Y:S01]  /*53d0*/  UMOV UR12, UR36 ;  /* 0x00000024000c7c82 */ /* 0x000fe20008000000 */
[----:B------:R-:W-:Y:S01]  /*53e0*/  @!P1 R2UR UR5, R11 ;  /* 0x000000000b0592ca */ /* 0x000fe200000e0000 */
[----:B------:R-:W-:Y:S01]  /*53f0*/  UPRMT UR6, UR47, 0x654, UR33 ;  /* 0x000006542f067896 */ /* 0x000fe20008000021 */
[----:B------:R-:W-:Y:S11]  /*5400*/  @!P1 IMAD.X R6, RZ, RZ, R17, P0 ;  /* 0x000000ffff069224 */ /* 0x000ff600000e0611 */
[----:B------:R1:W-:Y:S01]  /*5410*/  @!UP0 UTMALDG.3D [UR32], [UR4], desc[UR16] ;  /* 0x00001020040085b4 */ /* 0x0003e20008011000 */
[----:B------:R-:W-:Y:S05]  /*5420*/  VOTEU.ALL UP0, P1 ;  /* 0x0000000000ff7886 */ /* 0x000fea0000800000 */
[----:B------:R1:W-:Y:S01]  /*5430*/  @!UP0 UTMALDG.3D [UR8], [UR4], desc[UR16] ;  /* 0x00001008040085b4 */ /* 0x0003e20008011000 */
[----:B------:R1:W-:Y:S01]  /*5440*/  @!P1 SYNCS.ARRIVE.TRANS64.RED.A0TR RZ, [UR21+0x58], R0 ;  /* 0x00005800ffff99a7 */ /* 0x0003e20008300415 */
[----:B------:R-:W-:Y:S01]  /*5450*/  SYNCS.ARRIVE.TRANS64.RED.A1T0 RZ, [UR6], RZ ;  /* 0x000000ffffff79a7 */ /* 0x000fe20008100406 */
[----:B------:R-:W3:Y:S02]  /*5460*/  SYNCS.PHASECHK.TRANS64.TRYWAIT P2, [UR21+0x80], R9 ;  /* 0x00008009ff0075a7 */ /* 0x000ee40008041115 */
[----:B-1-3--:R-:W-:Y:S05]  /*5470*/  @!P2 BRA `(.L_x_95) ;  /* 0x000000440044a947 */ /* 0x00afea0003800000 */
.L_x_189:
        /* <DEDUP_REMOVED lines=9> */
[----:B------:R-:W-:Y:S01]  /*5510*/  VIADD R14, R14, 0x1 ;  /* 0x000000010e0e7836 */ /* 0x000fe20000000000 */
        /* <DEDUP_REMOVED lines=10> */
[----:B------:R-:W-:Y:S01]  /*55c0*/  UMOV UR12, UR36 ;  /* 0x00000024000c7c82 */ /* 0x000fe20008000000 */
[----:B------:R-:W-:Y:S11]  /*55d0*/  UPRMT UR6, UR47, 0x654, UR25 ;  /* 0x000006542f067896 */ /* 0x000ff60008000019 */
[----:B------:R1:W-:Y:S01]  /*55e0*/  @!UP0 UTMALDG.3D [UR24], [UR4], desc[UR16] ;  /* 0x00001018040085b4 */ /* 0x0003e20008011000 */
[----:B------:R-:W-:Y:S05]  /*55f0*/  VOTEU.ALL UP0, P1 ;  /* 0x0000000000ff7886 */ /* 0x000fea0000800000 */
[----:B------:R1:W-:Y:S01]  /*5600*/  @!UP0 UTMALDG.3D [UR8], [UR4], desc[UR16] ;  /* 0x00001008040085b4 */ /* 0x0003e20008011000 */
[----:B------:R1:W-:Y:S01]  /*5610*/  @!P1 SYNCS.ARRIVE.TRANS64.RED.A0TR RZ, [UR21+0x60], R0 ;  /* 0x00006000ffff99a7 */ /* 0x0003e20008300415 */
[----:B------:R-:W-:Y:S01]  /*5620*/  SYNCS.ARRIVE.TRANS64.RED.A1T0 RZ, [UR6], RZ ;  /* 0x000000ffffff79a7 */ /* 0x000fe20008100406 */
[----:B------:R-:W3:Y:S02]  /*5630*/  SYNCS.PHASECHK.TRANS64.TRYWAIT P0, [UR21+0x88], R9 ;  /* 0x00008809ff0075a7 */ /* 0x000ee40008001115 */
[----:B-1-3--:R-:W-:Y:S05]  /*5640*/  @!P0 BRA `(.L_x_96) ;  /* 0x0000004000e88947 */ /* 0x00afea0003800000 */
.L_x_191:
[----:B------:R-:W-:Y:S01]  /*5650*/  UPLOP3.LUT UP2, UPT, UPT, UPT, UPT, 0x80, 0x8 ;  /* 0x000000000008789c */ /* 0x000fe20003f4f070 */
[----:B------:R-:W-:Y:S01]  /*5660*/  @!P1 IADD3 R6, P0, PT, R16, 0x580, RZ ;  /* 0x0000058010069810 */ /* 0x000fe20007f1e0ff */
[----:B------:R-:W-:Y:S01]  /*5670*/  UMOV UR6, 0x0 ;  /* 0x0000000000067882 */ /* 0x000fe20000000000 */
[----:B------:R-:W-:Y:S01]  /*5680*/  UMOV UR7, 0x10000000 ;  /* 0x1000000000077882 */ /* 0x000fe20000000000 */
[----:B------:R-:W-:Y:S01]  /*5690*/  VOTEU.ALL UP0, P1 ;  /* 0x0000000000ff7886 */ /* 0x000fe20000800000 */
[----:B------:R-:W-:Y:S01]  /*56a0*/  @!P1 R2UR UR5, R6 ;  /* 0x00000000060592ca */ /* 0x000fe200000e0000 */
[----:B-1----:R-:W-:Y:S01]  /*56b0*/  @!P1 IMAD.X R0, RZ, RZ, R17, P0 ;  /* 0x000000ffff009224 */ /* 0x002fe200000e0611 */
[----:B------:R-:W-:Y:S01]  /*56c0*/  UMOV UR19, UR43 ;  /* 0x0000002b00137c82 */ /* 0x000fe20008000000 */
[----:B------:R-:W-:Y:S01]  /*56d0*/  UMOV UR20, UR36 ;  /* 0x0000002400147c82 */ /* 0x000fe20008000000 */
[----:B------:R-:W-:Y:S01]  /*56e0*/  @!UP0 UIADD3 UR18, UPT, UPT, UR42, 0x30, URZ ;  /* 0x000000302a128890 */ /* 0x000fe2000fffe0ff */
[----:B------:R-:W-:Y:S01]  /*56f0*/  R2UR UR24, R52 ;  /* 0x00000000341872ca */ /* 0x000fe200000e0000 */
[----:B------:R-:W-:Y:S01]  /*5700*/  @!UP0 UIADD3 UR16, UPT, UPT, UR21, 0x3200, URZ ;  /* 0x0000320015108890 */ /* 0x000fe2000fffe0ff */
[----:B------:R-:W-:Y:S01]  /*5710*/  @!P1 R2UR UR4, R0 ;  /* 0x00000000000492ca */ /* 0x000fe200000e0000 */
[----:B------:R-:W-:Y:S01]  /*5720*/  @!UP0 UIADD3 UR17, UPT, UPT, UR21, 0x68, URZ ;  /* 0x0000006815118890 */ /* 0x000fe2000fffe0ff */
[----:B------:R-:W-:Y:S01]  /*5730*/  ISETP.NE.AND P0, PT, R14, 0x2, PT ;  /* 0x000000020e00780c */ /* 0x000fe20003f05270 */
[----:B------:R-:W-:Y:S01]  /*5740*/  @!UP0 UIADD3 UR10, UPT, UPT, UR42, 0x70, URZ ;  /* 0x000000702a0a8890 */ /* 0x000fe2000fffe0ff */
[----:B------:R-:W-:Y:S01]  /*5750*/  LOP3.LUT R15, R15, 0x1, RZ, 0x3c, !PT ;  /* 0x000000010f0f7812 */ /* 0x000fe200078e3cff */
[----:B------:R-:W-:Y:S01]  /*5760*/  @!UP0 UIADD3 UR8, UPT, UPT, UR21, 0x3a00, URZ ;  /* 0x00003a0015088890 */ /* 0x000fe2000fffe0ff */
[----:B------:R-:W-:Y:S01]  /*5770*/  IMAD.U32 R8, RZ, RZ, UR5 ;  /* 0x00000005ff087e24 */ /* 0x000fe2000f8e00ff */
[----:B------:R-:W-:Y:S01]  /*5780*/  VOTEU.ALL UP0, P1 ;  /* 0x0000000000ff7886 */ /* 0x000fe20000800000 */
[----:B------:R-:W-:Y:S01]  /*5790*/  UMOV UR11, UR43 ;  /* 0x0000002b000b7c82 */ /* 0x000fe20008000000 */
[----:B------:R-:W-:Y:S01]  /*57a0*/  UMOV UR12, UR36 ;  /* 0x00000024000c7c82 */ /* 0x000fe20008000000 */
[----:B------:R-:W-:Y:S01]  /*57b0*/  UMOV UR9, UR17 ;  /* 0x0000001100097c82 */ /* 0x000fe20008000000 */
[----:B------:R-:W-:Y:S01]  /*57c0*/  SEL R0, RZ, 0x1, P0 ;  /* 0x00000001ff007807 */ /* 0x000fe20000000000 */
[----:B------:R-:W-:Y:S01]  /*57d0*/  UIADD3 UR28, UPT, UPT, UR13, UR24, URZ ;  /* 0x000000180d1c7290 */ /* 0x000fe2000fffe0ff */
[----:B------:R-:W-:Y:S01]  /*57e0*/  IMAD.U32 R9, RZ, RZ, UR4 ;  /* 0x00000004ff097e24 */ /* 0x000fe2000f8e00ff */
[----:B------:R-:W-:Y:S01]  /*57f0*/  @!P1 R2UR UR4, R8 ;  /* 0x00000000080492ca */ /* 0x000fe200000e0000 */
[----:B------:R-:W-:Y:S01]  /*5800*/  UMOV UR36, UR29 ;  /* 0x0000001d00247c82 */ /* 0x000fe20008000000 */
[----:B------:R-:W-:Y:S02]  /*5810*/  LOP3.LUT R13, R13, R0, RZ, 0x3c, !PT ;  /* 0x000000000d0d7212 */ /* 0x000fe400078e3cff */
[----:B------:R-:W-:Y:S02]  /*5820*/  @!P1 R2UR UR5, R9 ;  /* 0x00000000090592ca */ /* 0x000fe400000e0000 */
[----:B------:R-:W-:Y:S11]  /*5830*/  SEL R14, R14, RZ, P0 ;  /* 0x000000ff0e0e7207 */ /* 0x000ff60000000000 */
[----:B------:R1:W-:Y:S01]  /*5840*/  @!UP0 UTMALDG.3D [UR16], [UR4], desc[UR6] ;  /* 0x00000610040085b4 */ /* 0x0003e20008011000 */
[----:B------:R-:W-:Y:S05]  /*5850*/  VOTEU.ALL UP0, P1 ;  /* 0x0000000000ff7886 */ /* 0x000fea0000800000 */
[----:B------:R3:W-:Y:S01]  /*5860*/  @!UP0 UTMALDG.3D [UR8], [UR4], desc[UR6] ;  /* 0x00000608040085b4 */ /* 0x0007e20008011000 */
[----:B------:R3:W-:Y:S01]  /*5870*/  @!P1 SYNCS.ARRIVE.TRANS64.RED.A0TR RZ, [UR21+0x68], R7 ;  /* 0x00006807ffff99a7 */ /* 0x0007e20008300415 */
[----:B------:R-:W-:Y:S01]  /*5880*/  SYNCS.ARRIVE.TRANS64.RED.A1T0 RZ, [UR37], RZ ;  /* 0x000000ffffff79a7 */ /* 0x000fe20008100425 */
[----:B-1----:R-:W-:Y:S01]  /*5890*/  UIADD3 UR20, UPT, UPT, UR14, UR63, URZ ;  /* 0x0000003f0e147290 */ /* 0x002fe2000fffe0ff */
[----:B------:R-:W-:Y:S11]  /*58a0*/  BRA.U UP1, `(.L_x_97) ;  /* 0xfffffff101047547 */ /* 0x000ff6000b83ffff */
[----:B------:R-:W-:-:S04]  /*58b0*/  SHF.L.U32 R2, R15, 0x1f, RZ ;  /* 0x0000001f0f027819 */ /* 0x000fc800000006ff */
[----:B------:R-:W1:Y:S02]  /*58c0*/  SYNCS.PHASECHK.TRANS64.TRYWAIT P0, [UR21+0x70], R2 ;  /* 0x00007002ff0075a7 */ /* 0x000e640008001115 */
[----:B-1----:R-:W-:Y:S05]  /*58d0*/  @!P0 BRA `(.L_x_98) ;  /* 0x00000040005c8947 */ /* 0x002fea0003800000 */
.L_x_193:
[----:B------:R-:W4:Y:S02]  /*58e0*/  SYNCS.PHASECHK.TRANS64.TRYWAIT P0, [UR21+0x78], R2 ;  /* 0x00007802ff0075a7 */ /* 0x000f240008001115 */
[----:B----4-:R-:W-:Y:S05]  /*58f0*/  @!P0 BRA `(.L_x_99) ;  /* 0x00000040006c8947 */ /* 0x010fea0003800000 */
.L_x_195:
[----:B------:R-:W4:Y:S02]  /*5900*/  SYNCS.PHASECHK.TRANS64.TRYWAIT P0, [UR21+0x80], R2 ;  /* 0x00008002ff0075a7 */ /* 0x000f240008001115 */
[----:B----4-:R-:W-:Y:S05]  /*5910*/  @!P0 BRA `(.L_x_100) ;  /* 0x00000040007c8947 */ /* 0x010fea0003800000 */
.L_x_197:
[----:B-1----:R-:W-:-:S07]  /*5920*/  MOV R0, UR21 ;  /* 0x0000001500007c02 */ /* 0x002fce0008000f00 */
.L_x_101:
[----:B-1----:R-:W-:-:S04]  /*5930*/  SHF.L.U32 R2, R15, 0x1f, RZ ;  /* 0x0000001f0f027819 */ /* 0x002fc800000006ff */
[----:B------:R1:W4:Y:S03]  /*5940*/  SYNCS.PHASECHK.TRANS64.TRYWAIT P0, [R0+URZ+0x88], R2 ;  /* 0x00008802000075a7 */ /* 0x00032600080011ff */
[----:B----4-:R-:W-:Y:S05]  /*5950*/  @!P0 NANOSLEEP.SYNCS 0x989680 ;  /* 0x009896800000895d */ /* 0x010fea0003900000 */
[----:B------:R-:W4:Y:S02]  /*5960*/  @!P0 SYNCS.PHASECHK.TRANS64 P0, [R0+URZ+0x88], R2 ;  /* 0x00008802000085a7 */ /* 0x000f2400080010ff */
[----:B--234-:R-:W-:Y:S05]  /*5970*/  @P0 EXIT ;  /* 0x000000000000094d */ /* 0x01cfea0003800000 */
[----:B------:R-:W-:Y:S05]  /*5980*/  BRA `(.L_x_101) ;  /* 0xfffffffc00e87947 */ /* 0x000fea000383ffff */
.L_x_86:
[----:B------:R-:W-:-:S06]  /*5990*/  UISETP.GE.AND UP0, UPT, UR25, 0x4, UPT ;  /* 0x000000041900788c */ /* 0x000fcc000bf06270 */
[----:B------:R-:W-:-:S13]  /*59a0*/  PLOP3.LUT P0, PT, PT, PT, UP0, 0x80, 0x8 ;  /* 0x000000000008781c */ /* 0x000fda0003f0f008 */
[----:B-1----:R-:W-:Y:S05]  /*59b0*/  @!P0 EXIT ;  /* 0x000000000000894d */ /* 0x002fea0003800000 */
[----:B------:R-:W-:Y:S01]  /*59c0*/  BAR.SYNC.DEFER_BLOCKING 0x6, 0xa0 ;  /* 0x0182800000007b1d */ /* 0x000fe20000010000 */
[----:B------:R-:W-:Y:S01]  /*59d0*/  IMAD.SHL.U32 R49, R61, 0x10, RZ ;  /* 0x000000103d317824 */ /* 0x000fe200078e00ff */
[----:B------:R-:W-:Y:S01]  /*59e0*/  CS2R R58, SRZ ;  /* 0x00000000003a7805 */ /* 0x000fe2000001ff00 */
[----:B------:R-:W-:Y:S02]  /*59f0*/  IMAD.SHL.U32 R5, R51, 0x200, RZ ;  /* 0x0000020033057824 */ /* 0x000fe400078e00ff */
[----:B------:R-:W-:Y:S01]  /*5a00*/  IMAD.U32 R23, R61, 0x10000, RZ ;  /* 0x000100003d177824 */ /* 0x000fe200078e00ff */
[----:B------:R-:W-:Y:S01]  /*5a10*/  UMOV UR43, 0x400 ;  /* 0x00000400002b7882 */ /* 0x000fe20000000000 */
[----:B------:R-:W-:Y:S01]  /*5a20*/  LOP3.LUT R48, R49, 0x5b0, RZ, 0xc0, !PT ;  /* 0x000005b031307812 */ /* 0x000fe200078ec0ff */
[----:B------:R-:W-:Y:S01]  /*5a30*/  ULEA UR43, UR47, UR43, 0x18 ;  /* 0x0000002b2f2b7291 */ /* 0x000fe2000f8ec0ff */
[----:B------:R-:W1:Y:S01]  /*5a40*/  LDC.64 R44, c[0x0][0x888] ;  /* 0x00022200ff2c7b82 */ /* 0x000e620000000a00 */
[----:B------:R-:W-:Y:S01]  /*5a50*/  IMAD.SHL.U32 R4, R61, 0x2, RZ ;  /* 0x000000023d047824 */ /* 0x000fe200078e00ff */
[----:B------:R-:W-:Y:S01]  /*5a60*/  LOP3.LUT R48, R48, 0x200, R5, 0xf8, !PT ;  /* 0x0000020030307812 */ /* 0x000fe200078ef805 */
[----:B------:R-:W-:Y:S01]  /*5a70*/  IMAD.SHL.U32 R5, R51, 0x200000, RZ ;  /* 0x0020000033057824 */ /* 0x000fe200078e00ff */
[C---:B------:R-:W-:Y:S01]  /*5a80*/  LOP3.LUT R6, R49.reuse, 0x40, RZ, 0xc0, !PT ;  /* 0x0000004031067812 */ /* 0x040fe200078ec0ff */
[----:B------:R-:W-:Y:S01]  /*5a90*/  UIADD3 UR4, UPT, UPT, UR43, 0x200, URZ ;  /* 0x000002002b047890 */ /* 0x000fe2000fffe0ff */
[----:B------:R-:W-:Y:S01]  /*5aa0*/  LOP3.LUT P0, RZ, R49, 0x40, RZ, 0xc0, !PT ;  /* 0x0000004031ff7812 */ /* 0x000fe2000780c0ff */
[----:B------:R-:W-:Y:S01]  /*5ab0*/  IMAD.MOV.U32 R60, RZ, RZ, 0x1 ;  /* 0x00000001ff3c7424 */ /* 0x000fe200078e00ff */
[----:B------:R-:W2:Y:S01]  /*5ac0*/  LDC.64 R46, c[0x0][0x890] ;  /* 0x00022400ff2e7b82 */ /* 0x000ea20000000a00 */
[----:B------:R-:W-:Y:S01]  /*5ad0*/  LOP3.LUT R5, R5, 0x200000, RZ, 0xc0, !PT ;  /* 0x0020000005057812 */ /* 0x000fe200078ec0ff */
[----:B------:R-:W-:Y:S01]  /*5ae0*/  IMAD.MOV.U32 R22, RZ, RZ, RZ ;  /* 0x000000ffff167224 */ /* 0x000fe200078e00ff */
[----:B------:R-:W-:Y:S01]  /*5af0*/  LOP3.LUT R4, R6, 0x8, R4, 0xf8, !PT ;  /* 0x0000000806047812 */ /* 0x000fe200078ef804 */
[----:B------:R-:W-:Y:S01]  /*5b00*/  IMAD.MOV.U32 R56, RZ, RZ, RZ ;  /* 0x000000ffff387224 */ /* 0x000fe200078e00ff */
[----:B------:R-:W-:Y:S01]  /*5b10*/  LOP3.LUT R23, R5, 0x400000, R23, 0xf8, !PT ;  /* 0x0040000005177812 */ /* 0x000fe200078ef817 */
[----:B------:R-:W-:Y:S01]  /*5b20*/  IMAD.U32 R53, RZ, RZ, UR4 ;  /* 0x00000004ff357e24 */ /* 0x000fe2000f8e00ff */
[----:B------:R-:W3:Y:S01]  /*5b30*/  LDS R0, [UR43+0x150] ;  /* 0x0001502bff007984 */ /* 0x000ee20008000800 */
[----:B------:R-:W4:Y:S01]  /*5b40*/  LDC.64 R42, c[0x0][0x8b0] ;  /* 0x00022c00ff2a7b82 */ /* 0x000f220000000a00 */
[----:B------:R-:W-:Y:S01]  /*5b50*/  LOP3.LUT R48, R48, R4, RZ, 0xfc, !PT ;  /* 0x0000000430307212 */ /* 0x000fe200078efcff */
[----:B------:R-:W1:Y:S01]  /*5b60*/  LDCU UR60, c[0x0][0x370] ;  /* 0x00006e00ff3c77ac */ /* 0x000e620008000800 */
[----:B------:R-:W-:Y:S01]  /*5b70*/  LOP3.LUT R61, R61, 0x60, RZ, 0xc0, !PT ;  /* 0x000000603d3d7812 */ /* 0x000fe200078ec0ff */
[----:B------:R-:W1:Y:S04]  /*5b80*/  LDCU UR42, c[0x0][0xb0c] ;  /* 0x00016180ff2a77ac */ /* 0x000e680008000800 */
[----:B------:R-:W1:Y:S01]  /*5b90*/  LDC.64 R40, c[0x0][0x8a8] ;  /* 0x00022a00ff287b82 */ /* 0x000e620000000a00 */
[----:B------:R-:W1:Y:S01]  /*5ba0*/  LDCU UR39, c[0x0][0xb30] ;  /* 0x00016600ff2777ac */ /* 0x000e620008000800 */
[----:B------:R-:W1:Y:S01]  /*5bb0*/  LDCU.64 UR54, c[0x0][0x888] ;  /* 0x00011100ff3677ac */ /* 0x000e620008000a00 */
[----:B------:R-:W1:Y:S01]  /*5bc0*/  LDCU.64 UR40, c[0x0][0xb28] ;  /* 0x00016500ff2877ac */ /* 0x000e620008000a00 */
[----:B------:R-:W1:Y:S01]  /*5bd0*/  LDCU.128 UR56, c[0x0][0xb10] ;  /* 0x00016200ff3877ac */ /* 0x000e620008000c00 */
[----:B------:R-:W1:Y:S01]  /*5be0*/  LDCU UR53, c[0x0][0x374] ;  /* 0x00006e80ff3577ac */ /* 0x000e620008000800 */
[----:B------:R-:W-:Y:S01]  /*5bf0*/  UMOV UR52, URZ ;  /* 0x000000ff00347c82 */ /* 0x000fe20008000000 */
[----:B------:R-:W-:Y:S01]  /*5c00*/  UMOV UR46, URZ ;  /* 0x000000ff002e7c82 */ /* 0x000fe20008000000 */
[----:B---3--:R-:W-:Y:S01]  /*5c10*/  IMAD.IADD R23, R0, 0x1, R23 ;  /* 0x0000000100177824 */ /* 0x008fe200078e0217 */
[----:B--2---:R-:W-:-:S07]  /*5c20*/  P2R R0, PR, RZ, 0x1 ;  /* 0x00000001ff007803 */ /* 0x004fce0000000000 */
.L_x_145:
[----:B------:R-:W-:Y:S02]  /*5c30*/  LEA R3, R56, UR43, 0x3 ;  /* 0x0000002b38037c11 */ /* 0x000fe4000f8e18ff */
[----:B------:R-:W-:Y:S02]  /*5c40*/  SHF.L.U32 R0, R58, 0x1f, RZ ;  /* 0x0000001f3a007819 */ /* 0x000fe400000006ff */
[----:B-1----:R-:W-:Y:S02]  /*5c50*/  LEA R4, R56, UR43, 0x4 ;  /* 0x0000002b38047c11 */ /* 0x002fe4000f8e20ff */
[----:B------:R-:W2:Y:S02]  /*5c60*/  SYNCS.PHASECHK.TRANS64.TRYWAIT P0, [R3+URZ+0xa0], R0 ;  /* 0x0000a000030075a7 */ /* 0x000ea400080011ff */
[----:B--2---:R-:W-:Y:S05]  /*5c70*/  @!P0 BRA `(.L_x_102) ;  /* 0x0000003c00bc8947 */ /* 0x004fea0003800000 */
.L_x_198:
[----:B------:R-:W3:Y:S01]  /*5c80*/  LDS.128 R4, [R4+0x130] ;  /* 0x0001300004047984 */ /* 0x000ee20000000c00 */
[----:B------:R-:W-:Y:S01]  /*5c90*/  UISETP.GE.AND UP0, UPT, UR45, 0x1, UPT ;  /* 0x000000012d00788c */ /* 0x000fe2000bf06270 */
[----:B------:R-:W-:Y:S01]  /*5ca0*/  @!PT LDS RZ, [RZ] ;  /* 0x00000000fffff984 */ /* 0x000fe20000000800 */
[----:B------:R-:W-:Y:S01]  /*5cb0*/  @!PT LDS RZ, [RZ] ;  /* 0x00000000fffff984 */ /* 0x000fe20000000800 */
[----:B------:R-:W-:Y:S01]  /*5cc0*/  @!PT LDS RZ, [RZ] ;  /* 0x00000000fffff984 */ /* 0x000fe20000000800 */
[----:B------:R-:W-:Y:S01]  /*5cd0*/  @!PT LDS RZ, [RZ] ;  /* 0x00000000fffff984 */ /* 0x000fe20000000800 */
[----:B------:R1:W-:Y:S06]  /*5ce0*/  MEMBAR.ALL.CTA ;  /* 0x0000000000007992 */ /* 0x0003ec0000008000 */
[----:B-1----:R-:W1:Y:S01]  /*5cf0*/  FENCE.VIEW.ASYNC.S ;  /* 0x00000000000073c6 */ /* 0x002e620000000000 */
[----:B---3--:R-:W-:Y:S11]  /*5d00*/  LOP3.LUT P0, RZ, R6, 0x1, RZ, 0xc0, !PT ;  /* 0x0000000106ff7812 */ /* 0x008ff6000780c0ff */
[----:B------:R-:W-:Y:S02]  /*5d10*/  @!UPT UIADD3 URZ, UPT, UPT, URZ, URZ, URZ ;  /* 0x000000fffffff290 */ /* 0x000fe4000fffe0ff */
[----:B-1----:R-:W-:Y:S01]  /*5d20*/  VOTEU.ANY UP1, P0 ;  /* 0x0000000000ff7886 */ /* 0x002fe20000020100 */
[----:B------:R-:W-:Y:S01]  /*5d30*/  PLOP3.LUT P0, PT, PT, PT, UP1, 0x80, 0x8 ;  /* 0x000000000008781c */ /* 0x000fe20003f0f018 */
[----:B------:R-:W-:Y:S11]  /*5d40*/  UP2UR UR62, UPR, URZ, 0x2 ;  /* 0x00000002ff3e7883 */ /* 0x000ff60008000000 */
[----:B------:R-:W-:Y:S01]  /*5d50*/  @!UPT UIADD3 URZ, UPT, UPT, URZ, URZ, URZ ;  /* 0x000000fffffff290 */ /* 0x000fe2000fffe0ff */
[----:B--2---:R-:W-:Y:S02]  /*5d60*/  @P0 SHF.R.U32.HI R0, RZ, 0x10, R5 ;  /* 0x00000010ff000819 */ /* 0x004fe40000011605 */
        /* <DEDUP_REMOVED lines=12> */
[----:B------:R-:W2:Y:S01]  /*5e30*/  LDCU UR12, c[0x0][0xb20] ;  /* 0x00016400ff0c77ac */ /* 0x000ea20008000800 */
[----:B------:R-:W-:Y:S02]  /*5e40*/  UIMAD.WIDE.U32 UR4, UR53, UR59, URZ ;  /* 0x0000003b350472a5 */ /* 0x000fe4000f8e00ff */
[----:B------:R-:W-:Y:S02]  /*5e50*/  UIMAD.WIDE.U32 UR6, UR60, UR56, URZ ;  /* 0x000000383c0672a5 */ /* 0x000fe4000f8e00ff */
[----:B------:R-:W-:Y:S02]  /*5e60*/  UISETP.NE.AND UP0, UPT, UR58, 0x1, UPT ;  /* 0x000000013a00788c */ /* 0x000fe4000bf05270 */
[----:B------:R-:W-:Y:S02]  /*5e70*/  UIMAD.WIDE.U32 UR8, UR37, UR59, URZ ;  /* 0x0000003b250872a5 */ /* 0x000fe4000f8e00ff */
[----:B------:R-:W-:Y:S02]  /*5e80*/  UIMAD.WIDE.U32 UR10, UR38, UR56, URZ ;  /* 0x00000038260a72a5 */ /* 0x000fe4000f8e00ff */
[----:B------:R-:W-:Y:S02]  /*5e90*/  UISETP.NE.AND UP1, UPT, UR42, 0x1, UPT ;  /* 0x000000012a00788c */ /* 0x000fe4000bf25270 */
[----:B------:R-:W-:Y:S01]  /*5ea0*/  UISETP.NE.AND UP2, UPT, UR45, 0x1, UPT ;  /* 0x000000012d00788c */ /* 0x000fe2000bf45270 */
[----:B------:R-:W-:Y:S02]  /*5eb0*/  UMOV UR4, UR5 ;  /* 0x0000000500047c82 */ /* 0x000fe40008000000 */
[----:B--2---:R-:W-:Y:S03]  /*5ec0*/  USHF.R.U32.HI UR5, URZ, UR12, UR4 ;  /* 0x0000000cff057299 */ /* 0x004fe60008011604 */
[----:B------:R-:W-:Y:S02]  /*5ed0*/  UMOV UR4, UR7 ;  /* 0x0000000700047c82 */ /* 0x000fe40008000000 */
[----:B------:R-:W-:Y:S02]  /*5ee0*/  USHF.R.U32.HI UR7, URZ, UR57, UR4 ;  /* 0x00000039ff077299 */ /* 0x000fe40008011604 */
[----:B------:R-:W-:Y:S02]  /*5ef0*/  USEL UR4, UR53, UR5, !UP0 ;  /* 0x0000000535047287 */ /* 0x000fe4000c000000 */
[----:B------:R-:W-:Y:S01]  /*5f00*/  USEL UR7, UR60, UR7, !UP1 ;  /* 0x000000073c077287 */ /* 0x000fe2000c800000 */
[----:B------:R-:W-:Y:S01]  /*5f10*/  UMOV UR5, UR9 ;  /* 0x0000000900057c82 */ /* 0x000fe20008000000 */
[----:B------:R-:W-:Y:S02]  /*5f20*/  UIMAD.WIDE.U32 UR8, UR4, UR40, URZ ;  /* 0x00000028040872a5 */ /* 0x000fe4000f8e00ff */
[----:B------:R-:W-:Y:S03]  /*5f30*/  USHF.R.U32.HI UR6, URZ, UR12, UR5 ;  /* 0x0000000cff067299 */ /* 0x000fe60008011605 */
[----:B------:R-:W-:Y:S01]  /*5f40*/  UMOV UR5, UR11 ;  /* 0x0000000b00057c82 */ /* 0x000fe20008000000 */
[----:B------:R-:W-:Y:S02]  /*5f50*/  UIMAD.WIDE.U32 UR10, UR7, UR40, URZ ;  /* 0x00000028070a72a5 */ /* 0x000fe4000f8e00ff */
[----:B------:R-:W-:Y:S02]  /*5f60*/  USHF.R.U32.HI UR12, URZ, UR57, UR5 ;  /* 0x00000039ff0c7299 */ /* 0x000fe40008011605 */
[----:B------:R-:W-:Y:S01]  /*5f70*/  USEL UR6, UR37, UR6, !UP0 ;  /* 0x0000000625067287 */ /* 0x000fe2000c000000 */
[----:B------:R-:W-:Y:S02]  /*5f80*/  UMOV UR5, UR9 ;  /* 0x0000000900057c82 */ /* 0x000fe40008000000 */
[----:B------:R-:W-:Y:S01]  /*5f90*/  UMOV UR10, UR11 ;  /* 0x0000000b000a7c82 */ /* 0x000fe20008000000 */
[----:B------:R-:W-:Y:S02]  /*5fa0*/  @UP2 USHF.R.U32.HI UR4, URZ, UR41, UR5 ;  /* 0x00000029ff042299 */ /* 0x000fe40008011605 */
[----:B------:R-:W-:Y:S02]  /*5fb0*/  @UP2 USHF.R.U32.HI UR7, URZ, UR41, UR10 ;  /* 0x00000029ff072299 */ /* 0x000fe4000801160a */
[----:B------:R-:W-:Y:S02]  /*5fc0*/  UIMAD UR4, UR45, UR4, URZ ;  /* 0x000000042d0472a4 */ /* 0x000fe4000f8e02ff */
        /* <DEDUP_REMOVED lines=8> */
[----:B------:R-:W-:Y:S02]  /*6050*/  USEL UR11, UR6, UR4, !UP2 ;  /* 0x00000004060b7287 */ /* 0x000fe4000d000000 */
[----:B------:R-:W-:Y:S02]  /*6060*/  UIADD3 UR8, UPT, UPT, -UR5, URZ, URZ ;  /* 0x000000ff05087290 */ /* 0x000fe4000fffe1ff */
[----:B------:R-:W-:Y:S01]  /*6070*/  UIADD3 UR10, UPT, UPT, -UR11, URZ, URZ ;  /* 0x000000ff0b0a7290 */ /* 0x000fe2000fffe1ff */
[----:B------:R-:W-:Y:S01]  /*6080*/  @!UP0 UMOV UR4, UR9 ;  /* 0x0000000900048c82 */ /* 0x000fe20008000000 */
[----:B------:R-:W-:Y:S02]  /*6090*/  UIADD3 UR9, UPT, UPT, -UR6, URZ, URZ ;  /* 0x000000ff06097290 */ /* 0x000fe4000fffe1ff */
[----:B------:R-:W-:Y:S02]  /*60a0*/  @!UP0 USHF.R.U32.HI UR4, URZ, UR41, UR4 ;  /* 0x00000029ff048299 */ /* 0x000fe40008011604 */
[----:B------:R-:W-:Y:S02]  /*60b0*/  UIMAD UR10, UR45, UR10, UR6 ;  /* 0x0000000a2d0a72a4 */ /* 0x000fe4000f8e0206 */
[----:B------:R-:W-:Y:S04]  /*60c0*/  @!UP0 USEL UR4, UR5, UR4, !UP2 ;  /* 0x0000000405048287 */ /* 0x000fe8000d000000 */
[----:B------:R-:W-:Y:S02]  /*60d0*/  @!UP0 UIMAD UR10, UR7, UR10, UR4 ;  /* 0x0000000a070a82a4 */ /* 0x000fe4000f8e0204 */
[----:B------:R-:W-:Y:S02]  /*60e0*/  @!UP0 UIADD3 UR11, UPT, UPT, UR11, -UR4, URZ ;  /* 0x800000040b0b8290 */ /* 0x000fe4000fffe0ff */
[----:B------:R-:W-:Y:S02]  /*60f0*/  UIMAD UR7, UR42, UR8, UR38 ;  /* 0x000000082a0772a4 */ /* 0x000fe4000f8e0226 */
[----:B------:R-:W-:Y:S02]  /*6100*/  @!UP0 UIMAD UR6, UR11, UR45, UR5 ;  /* 0x0000002d0b0682a4 */ /* 0x000fe4000f8e0205 */
[----:B------:R-:W-:Y:S01]  /*6110*/  UIMAD UR4, UR58, UR9, UR37 ;  /* 0x000000093a0472a4 */ /* 0x000fe2000f8e0225 */
[----:B------:R-:W-:Y:S02]  /*6120*/  @!UP0 UMOV UR5, UR10 ;  /* 0x0000000a00058c82 */ /* 0x000fe40008000000 */
[----:B------:R-:W-:Y:S02]  /*6130*/  UIMAD UR38, UR5, UR42, UR7 ;  /* 0x0000002a052672a4 */ /* 0x000fe4000f8e0207 */
[----:B------:R-:W-:Y:S11]  /*6140*/  UIMAD UR37, UR6, UR58, UR4 ;  /* 0x0000003a062572a4 */ /* 0x000ff6000f8e0204 */
[----:B------:R-:W-:Y:S01]  /*6150*/  @!UPT UIADD3 URZ, UPT, UPT, URZ, URZ, URZ ;  /* 0x000000fffffff290 */ /* 0x000fe2000fffe0ff */
.L_x_103:
[----:B------:R-:W-:Y:S01]  /*6160*/  UISETP.NE.AND UP0, UPT, UR39, 0x1, UPT ;  /* 0x000000012700788c */ /* 0x000fe2000bf05270 */
[----:B------:R-:W-:Y:S01]  /*6170*/  LOP3.LUT P0, RZ, R53, 0x90, RZ, 0xc0, !PT ;  /* 0x0000009035ff7812 */ /* 0x000fe2000780c0ff */
[----:B------:R-:W-:Y:S01]  /*6180*/  USHF.L.U32 UR50, UR20, 0x6, URZ ;  /* 0x0000000614327899 */ /* 0x000fe200080006ff */
[----:B------:R-:W-:Y:S01]  /*6190*/  BSSY.RECONVERGENT B6, `(.L_x_104) ;  /* 0x0000034000067945 */ /* 0x000fe20003800200 */
[----:B------:R-:W-:Y:S01]  /*61a0*/  USHF.L.U32 UR49, UR28, 0x7, URZ ;  /* 0x000000071c317899 */ /* 0x000fe200080006ff */
[----:B------:R-:W-:Y:S06]  /*61b0*/  IADD3 R56, PT, PT, R56, 0x1, RZ ;  /* 0x0000000138387810 */ /* 0x000fec0007ffe0ff */
[----:B------:R-:W2:Y:S01]  /*61c0*/  @!UP0 LDCU.128 UR12, c[0x0][0xb10] ;  /* 0x00016200ff0c87ac */ /* 0x000ea20008000c00 */
[----:B------:R-:W3:Y:S01]  /*61d0*/  @!UP0 LDCU UR5, c[0x0][0xb0c] ;  /* 0x00016180ff0587ac */ /* 0x000ee20008000800 */
[----:B------:R-:W4:Y:S01]  /*61e0*/  @!UP0 LDCU UR10, c[0x0][0xb20] ;  /* 0x00016400ff0a87ac */ /* 0x000f220008000800 */
[----:B--2---:R-:W-:Y:S02]  /*61f0*/  UIMAD.WIDE.U32 UR8, UR38, UR12, URZ ;  /* 0x0000000c260872a5 */ /* 0x004fe4000f8e00ff */
[----:B------:R-:W-:Y:S02]  /*6200*/  UIMAD.WIDE.U32 UR6, UR37, UR15, URZ ;  /* 0x0000000f250672a5 */ /* 0x000fe4000f8e00ff */
[----:B------:R-:W-:Y:S03]  /*6210*/  @!UP0 UISETP.NE.AND UP1, UPT, UR14, 0x1, UPT ;  /* 0x000000010e00888c */ /* 0x000fe6000bf25270 */
[----:B------:R-:W-:Y:S01]  /*6220*/  @!UP0 UMOV UR4, UR9 ;  /* 0x0000000900048c82 */ /* 0x000fe20008000000 */
[----:B---3--:R-:W-:Y:S02]  /*6230*/  @!UP0 UISETP.NE.AND UP2, UPT, UR5, 0x1, UPT ;  /* 0x000000010500888c */ /* 0x008fe4000bf45270 */
[----:B------:R-:W-:Y:S01]  /*6240*/  @!UP0 USHF.R.U32.HI UR4, URZ, UR13, UR4 ;  /* 0x0000000dff048299 */ /* 0x000fe20008011604 */
[----:B------:R-:W-:Y:S02]  /*6250*/  @!UP0 UMOV UR6, UR7 ;  /* 0x0000000700068c82 */ /* 0x000fe40008000000 */
[----:B----4-:R-:W-:Y:S02]  /*6260*/  @!UP0 USHF.R.U32.HI UR6, URZ, UR10, UR6 ;  /* 0x0000000aff068299 */ /* 0x010fe40008011606 */
[----:B------:R-:W-:Y:S02]  /*6270*/  @!UP0 USEL UR7, UR38, UR4, !UP2 ;  /* 0x0000000426078287 */ /* 0x000fe4000d000000 */
[----:B------:R-:W-:Y:S04]  /*6280*/  @!UP0 USEL UR6, UR37, UR6, !UP1 ;  /* 0x0000000625068287 */ /* 0x000fe8000c800000 */
[----:B------:R-:W-:Y:S02]  /*6290*/  @!UP0 UIADD3 UR4, UPT, UPT, -UR7, UR6, URZ ;  /* 0x0000000607048290 */ /* 0x000fe4000fffe1ff */
[----:B------:R-:W-:Y:S02]  /*62a0*/  @!UP0 UIADD3 UR6, UPT, UPT, UR7, -UR6, URZ ;  /* 0x8000000607068290 */ /* 0x000fe4000fffe0ff */
[----:B------:R-:W-:Y:S02]  /*62b0*/  @!UP0 UIMAD UR38, UR4, UR5, UR38 ;  /* 0x00000005042682a4 */ /* 0x000fe4000f8e0226 */
[----:B------:R-:W-:Y:S01]  /*62c0*/  @!UP0 UIMAD UR37, UR6, UR14, UR37 ;  /* 0x0000000e062582a4 */ /* 0x000fe2000f8e0225 */
[----:B------:R-:W-:Y:S11]  /*62d0*/  @!P0 BRA `(.L_x_105) ;  /* 0x00000000007c8947 */ /* 0x000ff60003800000 */
[----:B------:R-:W2:Y:S01]  /*62e0*/  LDCU.64 UR8, c[0x4][0x80] ;  /* 0x01001000ff0877ac */ /* 0x000ea20008000a00 */
[----:B------:R-:W-:Y:S01]  /*62f0*/  MOV R2, 0x0 ;  /* 0x0000000000027802 */ /* 0x000fe20000000f00 */
[----:B------:R-:W-:Y:S02]  /*6300*/  HFMA2 R12, -RZ, RZ, 0, 5.9604644775390625e-08 ;  /* 0x00000001ff0c7431 */ /* 0x000fe400000001ff */
[----:B------:R-:W-:Y:S01]  /*6310*/  IMAD.MOV.U32 R8, RZ, RZ, 0x70 ;  /* 0x00000070ff087424 */ /* 0x000fe200078e00ff */
[----:B------:R3:W4:Y:S01]  /*6320*/  LDC.64 R14, c[0x4][R2] ;  /* 0x01000000020e7b82 */ /* 0x0007220000000a00 */
[----:B------:R-:W1:Y:S01]  /*6330*/  LDCU.64 UR6, c[0x4][0x88] ;  /* 0x01001100ff0677ac */ /* 0x000e620008000a00 */
[----:B------:R-:W-:Y:S01]  /*6340*/  IMAD.MOV.U32 R13, RZ, RZ, RZ ;  /* 0x000000ffff0d7224 */ /* 0x000fe200078e00ff */
[----:B------:R-:W1:Y:S01]  /*6350*/  LDCU.64 UR4, c[0x4][0x8] ;  /* 0x01000100ff0477ac */ /* 0x000e620008000a00 */
[----:B--2---:R-:W-:Y:S01]  /*6360*/  MOV R5, UR9 ;  /* 0x0000000900057c02 */ /* 0x004fe20008000f00 */
[----:B------:R-:W-:Y:S01]  /*6370*/  IMAD.U32 R4, RZ, RZ, UR8 ;  /* 0x00000008ff047e24 */ /* 0x000fe2000f8e00ff */
[----:B-1----:R-:W-:Y:S01]  /*6380*/  MOV R7, UR7 ;  /* 0x0000000700077c02 */ /* 0x002fe20008000f00 */
[----:B------:R-:W-:Y:S01]  /*6390*/  IMAD.U32 R6, RZ, RZ, UR6 ;  /* 0x00000006ff067e24 */ /* 0x000fe2000f8e00ff */
[----:B------:R-:W-:Y:S01]  /*63a0*/  MOV R11, UR5 ;  /* 0x00000005000b7c02 */ /* 0x000fe20008000f00 */
[----:B------:R-:W-:Y:S02]  /*63b0*/  IMAD.U32 R10, RZ, RZ, UR4 ;  /* 0x00000004ff0a7e24 */ /* 0x000fe4000f8e00ff */
[----:B------:R-:W-:Y:S07]  /*63c0*/  LEPC R20, `(.L_x_106) ;  /* 0x000000001014794e */ /* 0x000fee0000000000 */
[----:B---345:R-:W-:Y:S05]  /*63d0*/  CALL.ABS.NOINC R14 ;  /* 0x000000000e007343 */ /* 0x038fea0003c00000 */
.L_x_106:
[----:B------:R-:W1:Y:S01]  /*63e0*/  LDCU.64 UR8, c[0x4][0x80] ;  /* 0x01001000ff0877ac */ /* 0x000e620008000a00 */
[----:B------:R-:W2:Y:S01]  /*63f0*/  LDC.64 R2, c[0x4][R2] ;  /* 0x0100000002027b82 */ /* 0x000ea20000000a00 */
[----:B------:R-:W-:Y:S02]  /*6400*/  HFMA2 R12, -RZ, RZ, 0, 5.9604644775390625e-08 ;  /* 0x00000001ff0c7431 */ /* 0x000fe400000001ff */
[----:B------:R-:W-:Y:S02]  /*6410*/  IMAD.MOV.U32 R8, RZ, RZ, 0x70 ;  /* 0x00000070ff087424 */ /* 0x000fe400078e00ff */
[----:B------:R-:W-:Y:S01]  /*6420*/  IMAD.MOV.U32 R13, RZ, RZ, RZ ;  /* 0x000000ffff0d7224 */ /* 0x000fe200078e00ff */
[----:B------:R-:W3:Y:S01]  /*6430*/  LDCU.64 UR6, c[0x4][0x88] ;  /* 0x01001100ff0677ac */ /* 0x000ee20008000a00 */
[----:B------:R-:W4:Y:S01]  /*6440*/  LDCU.64 UR4, c[0x4][0x8] ;  /* 0x01000100ff0477ac */ /* 0x000f220008000a00 */
[----:B-1----:R-:W-:Y:S02]  /*6450*/  MOV R4, UR8 ;  /* 0x0000000800047c02 */ /* 0x002fe40008000f00 */
[----:B------:R-:W-:Y:S02]  /*6460*/  MOV R5, UR9 ;  /* 0x0000000900057c02 */ /* 0x000fe40008000f00 */
[----:B---3--:R-:W-:Y:S01]  /*6470*/  MOV R7, UR7 ;  /* 0x0000000700077c02 */ /* 0x008fe20008000f00 */
[----:B------:R-:W-:Y:S01]  /*6480*/  IMAD.U32 R6, RZ, RZ, UR6 ;  /* 0x00000006ff067e24 */ /* 0x000fe2000f8e00ff */
[----:B----4-:R-:W-:Y:S01]  /*6490*/  MOV R11, UR5 ;  /* 0x00000005000b7c02 */ /* 0x010fe20008000f00 */
[----:B------:R-:W-:Y:S02]  /*64a0*/  IMAD.U32 R10, RZ, RZ, UR4 ;  /* 0x00000004ff0a7e24 */ /* 0x000fe4000f8e00ff */
[----:B------:R-:W-:Y:S07]  /*64b0*/  LEPC R20, `(.L_x_105) ;  /* 0x000000001014794e */ /* 0x000fee0000000000 */
[----:B--2---:R-:W-:Y:S05]  /*64c0*/  CALL.ABS.NOINC R2 ;  /* 0x0000000002007343 */ /* 0x004fea0003c00000 */
.L_x_105:
[----:B------:R-:W-:Y:S05]  /*64d0*/  BSYNC.RECONVERGENT B6 ;  /* 0x0000000000067941 */ /* 0x000fea0003800200 */
.L_x_104:
[----:B------:R-:W-:Y:S02]  /*64e0*/  ISETP.NE.U32.AND P0, PT, RZ, UR54, PT ;  /* 0x00000036ff007c0c */ /* 0x000fe4000bf05070 */
[C---:B------:R-:W-:Y:S02]  /*64f0*/  ISETP.NE.U32.AND P1, PT, R46.reuse, RZ, PT ;  /* 0x000000ff2e00720c */ /* 0x040fe40003f25070 */
[----:B------:R-:W-:Y:S02]  /*6500*/  ISETP.NE.U32.AND P4, PT, R46, RZ, PT ;  /* 0x000000ff2e00720c */ /* 0x000fe40003f85070 */
[----:B------:R-:W-:Y:S02]  /*6510*/  ISETP.NE.AND.EX P0, PT, RZ, UR55, PT, P0 ;  /* 0x00000037ff007c0c */ /* 0x000fe4000bf05300 */
[C---:B------:R-:W-:Y:S02]  /*6520*/  ISETP.NE.AND.EX P1, PT, R47.reuse, RZ, PT, P1 ;  /* 0x000000ff2f00720c */ /* 0x040fe40003f25310 */
[----:B------:R-:W-:Y:S02]  /*6530*/  ISETP.NE.AND.EX P4, PT, R47, RZ, P0, P4 ;  /* 0x000000ff2f00720c */ /* 0x000fe40000785340 */
[----:B------:R-:W-:Y:S02]  /*6540*/  ISETP.NE.U32.AND P5, PT, R42, RZ, PT ;  /* 0x000000ff2a00720c */ /* 0x000fe40003fa5070 */
[----:B------:R-:W-:Y:S02]  /*6550*/  ISETP.NE.U32.AND P3, PT, RZ, UR54, PT ;  /* 0x00000036ff007c0c */ /* 0x000fe4000bf65070 */
[----:B------:R-:W-:Y:S02]  /*6560*/  PLOP3.LUT P2, PT, PT, PT, PT, 0x8, 0x80 ;  /* 0x000000000080781c */ /* 0x000fe40003f4e170 */
[----:B------:R-:W-:Y:S02]  /*6570*/  ISETP.NE.AND.EX P5, PT, R43, RZ, PT, P5 ;  /* 0x000000ff2b00720c */ /* 0x000fe40003fa5350 */
[----:B------:R-:W-:Y:S03]  /*6580*/  ISETP.NE.AND.EX P3, PT, RZ, UR55, PT, P3 ;  /* 0x00000037ff007c0c */ /* 0x000fe6000bf65330 */
[----:B------:R-:W-:Y:S01]  /*6590*/  @!P4 PLOP3.LUT P2, PT, P1, PT, PT, 0x80, 0x8 ;  /* 0x000000000008c81c */ /* 0x000fe20000f4f070 */
[----:B------:R-:W-:Y:S01]  /*65a0*/  @!UPT UIADD3 URZ, UPT, UPT, URZ, URZ, URZ ;  /* 0x000000fffffff290 */ /* 0x000fe2000fffe0ff */
[----:B------:R-:W-:Y:S11]  /*65b0*/  @!P1 BRA `(.L_x_107) ;  /* 0x0000000000309947 */ /* 0x000ff60003800000 */
[----:B------:R-:W-:Y:S01]  /*65c0*/  ISETP.NE.U32.AND P0, PT, R44, RZ, PT ;  /* 0x000000ff2c00720c */ /* 0x000fe20003f05070 */
[----:B------:R-:W2:Y:S01]  /*65d0*/  LDCU.64 UR4, c[0x0][0x358] ;  /* 0x00006b00ff0477ac */ /* 0x000ea20008000a00 */
[----:B------:R-:W-:Y:S02]  /*65e0*/  IMAD.MOV.U32 R50, RZ, RZ, 0x1 ;  /* 0x00000001ff327424 */ /* 0x000fe400078e00ff */
[----:B------:R-:W-:Y:S11]  /*65f0*/  ISETP.NE.AND.EX P0, PT, R45, RZ, PT, P0 ;  /* 0x000000ff2d00720c */ /* 0x000ff60003f05300 */
[----:B------:R-:W-:Y:S02]  /*6600*/  @!UPT UIADD3 URZ, UPT, UPT, URZ, URZ, URZ ;  /* 0x000000fffffff290 */ /* 0x000fe4000fffe0ff */
[----:B------:R-:W3:Y:S01]  /*6610*/  @P0 LDC.64 R2, c[0x0][0x888] ;  /* 0x00022200ff020b82 */ /* 0x000ee20000000a00 */
[----:B-1----:R-:W-:Y:S04]  /*6620*/  @P0 IMAD R0, R46, UR36, RZ ;  /* 0x000000242e000c24 */ /* 0x002fe8000f8e02ff */
[----:B---3--:R-:W-:Y:S04]  /*6630*/  @P0 IMAD.WIDE R2, R0, 0x4, R2 ;  /* 0x0000000400020825 */ /* 0x008fe800078e0202 */
[----:B------:R-:W-:Y:S01]  /*6640*/  HFMA2 R0, -RZ, RZ, 0, 5.9604644775390625e-08 ;  /* 0x00000001ff007431 */ /* 0x000fe200000001ff */
[----:B--2--5:R2:W5:Y:S04]  /*6650*/  @P0 LDG.E R27, desc[UR4][R2.64] ;  /* 0x00000004021b0981 */ /* 0x024568000c1e1900 */
[----:B------:R-:W-:Y:S01]  /*6660*/  @!P0 PRMT R50, R0, 0x7610, R50 ;  /* 0x0000761000328816 */ /* 0x000fe20000000032 */
[----:B--2---:R-:W3:Y:S06]  /*6670*/  @!P0 LDC R27, c[0x0][0x880] ;  /* 0x00022000ff1b8b82 */ /* 0x004eec0000000800 */
.L_x_107:
[----:B------:R-:W-:Y:S05]  /*6680*/  @!P5 BRA `(.L_x_108) ;  /* 0x000000000024d947 */ /* 0x000fea0003800000 */
[----:B------:R-:W-:Y:S01]  /*6690*/  ISETP.NE.U32.AND P0, PT, R40, RZ, PT ;  /* 0x000000ff2800720c */ /* 0x000fe20003f05070 */
[----:B------:R-:W2:Y:S03]  /*66a0*/  LDCU.64 UR4, c[0x0][0x358] ;  /* 0x00006b00ff0477ac */ /* 0x000ea60008000a00 */
[----:B------:R-:W-:Y:S11]  /*66b0*/  ISETP.NE.AND.EX P0, PT, R41, RZ, PT, P0 ;  /* 0x000000ff2900720c */ /* 0x000ff60003f05300 */
[----:B------:R-:W-:Y:S02]  /*66c0*/  @!UPT UIADD3 URZ, UPT, UPT, URZ, URZ, URZ ;  /* 0x000000fffffff290 */ /* 0x000fe4000fffe0ff */
[----:B------:R-:W4:Y:S01]  /*66d0*/  @P0 LDC.64 R2, c[0x0][0x8a8] ;  /* 0x00022a00ff020b82 */ /* 0x000f220000000a00 */
[----:B-1----:R-:W-:Y:S04]  /*66e0*/  @P0 IMAD R0, R42, UR36, RZ ;  /* 0x000000242a000c24 */ /* 0x002fe8000f8e02ff */
[----:B----4-:R-:W-:Y:S05]  /*66f0*/  @P0 IMAD.WIDE R2, R0, 0x4, R2 ;  /* 0x0000000400020825 */ /* 0x010fea00078e0202 */
[----:B--2--5:R2:W5:Y:S02]  /*6700*/  @P0 LDG.E R24, desc[UR4][R2.64] ;  /* 0x0000000402180981 */ /* 0x024564000c1e1900 */
[----:B--2---:R-:W4:Y:S02]  /*6710*/  @!P0 LDC R24, c[0x0][0x8a0] ;  /* 0x00022800ff188b82 */ /* 0x004f240000000800 */
.L_x_108:
[----:B---3-5:R-:W-:Y:S01]  /*6720*/  FSETP.NEU.AND P0, PT, R27, RZ, PT ;  /* 0x000000ff1b00720b */ /* 0x028fe20003f0d000 */
[----:B------:R-:W-:Y:S01]  /*6730*/  IMAD.SHL.U32 R57, R48, 0x2, RZ ;  /* 0x0000000230397824 */ /* 0x000fe200078e00ff */
[----:B------:R-:W-:Y:S01]  /*6740*/  SEL R3, RZ, 0xffffffff, P3 ;  /* 0xffffffffff037807 */ /* 0x000fe20001800000 */
[----:B------:R-:W-:Y:S01]  /*6750*/  BSSY B1, `(.L_x_109) ;  /* 0x0000033000017945 */ /* 0x000fe20003800000 */
[----:B------:R-:W-:Y:S01]  /*6760*/  @!P4 LOP3.LUT P3, RZ, R50, 0xff, RZ, 0xc0, !PT ;  /* 0x000000ff32ffc812 */ /* 0x000fe2000786c0ff */
[----:B------:R-:W-:Y:S01]  /*6770*/  IMAD.MOV.U32 R64, RZ, RZ, 0x1 ;  /* 0x00000001ff407424 */ /* 0x000fe200078e00ff */
[----:B-1----:R-:W-:Y:S01]  /*6780*/  @!P4 SEL R0, RZ, 0xffffffff, P0 ;  /* 0xffffffffff00c807 */ /* 0x002fe20000000000 */
[----:B------:R-:W-:Y:S01]  /*6790*/  IMAD R25, R22, 0x40, R23 ;  /* 0x0000004016197824 */ /* 0x000fe200078e0217 */
[----:B------:R-:W-:Y:S01]  /*67a0*/  LOP3.LUT R60, R60, 0x1, RZ, 0x3c, !PT ;  /* 0x000000013c3c7812 */ /* 0x000fe200078e3cff */
[----:B------:R-:W-:Y:S01]  /*67b0*/  IMAD.MOV.U32 R26, RZ, RZ, RZ ;  /* 0x000000ffff1a7224 */ /* 0x000fe200078e00ff */
[----:B------:R-:W-:Y:S02]  /*67c0*/  @P2 SEL R0, R3, R0, !P3 ;  /* 0x0000000003002207 */ /* 0x000fe40005800000 */
[----:B------:R-:W-:Y:S02]  /*67d0*/  CS2R R38, SRZ ;  /* 0x0000000000267805 */ /* 0x000fe4000001ff00 */
[----:B------:R-:W-:Y:S02]  /*67e0*/  LEA R54, R22, UR43, 0x3 ;  /* 0x0000002b16367c11 */ /* 0x000fe4000f8e18ff */
[----:B------:R-:W-:Y:S02]  /*67f0*/  CS2R R36, SRZ ;  /* 0x0000000000247805 */ /* 0x000fe4000001ff00 */
[----:B------:R-:W-:Y:S02]  /*6800*/  @!P4 LOP3.LUT R0, R0, 0x1, RZ, 0xc0, !PT ;  /* 0x000000010000c812 */ /* 0x000fe400078ec0ff */
[----:B------:R-:W-:Y:S02]  /*6810*/  CS2R R30, SRZ ;  /* 0x00000000001e7805 */ /* 0x000fe4000001ff00 */
[----:B------:R-:W-:Y:S02]  /*6820*/  SEL R2, RZ, 0xffffffff, P0 ;  /* 0xffffffffff027807 */ /* 0x000fe40000000000 */
[----:B------:R-:W-:Y:S02]  /*6830*/  CS2R R28, SRZ ;  /* 0x00000000001c7805 */ /* 0x000fe4000001ff00 */
[----:B------:R-:W-:Y:S01]  /*6840*/  ISETP.NE.U32.OR P6, PT, R0, 0x1, P4 ;  /* 0x000000010000780c */ /* 0x000fe200027c5470 */
[----:B------:R-:W-:Y:S01]  /*6850*/  VIADD R63, R57, UR43 ;  /* 0x0000002b393f7c36 */ /* 0x000fe20008000000 */
[----:B------:R-:W-:Y:S02]  /*6860*/  LOP3.LUT P4, R55, R50, 0xff, RZ, 0xc0, !PT ;  /* 0x000000ff32377812 */ /* 0x000fe4000788c0ff */
[----:B------:R-:W-:Y:S02]  /*6870*/  P2R R62, PR, RZ, 0x40 ;  /* 0x00000040ff3e7803 */ /* 0x000fe40000000000 */
[----:B------:R-:W-:Y:S04]  /*6880*/  @P1 SEL R2, R3, R2, !P4 ;  /* 0x0000000203021207 */ /* 0x000fe80006000000 */
[----:B------:R-:W-:Y:S03]  /*6890*/  LOP3.LUT R2, R2, 0x1, RZ, 0xc0, !PT ;  /* 0x0000000102027812 */ /* 0x000fe600078ec0ff */
[----:B------:R-:W-:Y:S02]  /*68a0*/  @P6 SHF.L.U32 R0, R60, 0x1f, RZ ;  /* 0x0000001f3c006819 */ /* 0x000fe400000006ff */
[----:B------:R-:W-:Y:S02]  /*68b0*/  ISETP.NE.U32.AND P5, PT, R2, 0x1, PT ;  /* 0x000000010200780c */ /* 0x000fe40003fa5070 */
[----:B------:R1:W2:Y:S02]  /*68c0*/  @P6 SYNCS.PHASECHK.TRANS64.TRYWAIT P3, [UR43+0x50], R0 ;  /* 0x00005000ff0065a7 */ /* 0x0002a4000806112b */
[----:B------:R-:W-:Y:S02]  /*68d0*/  P2R R65, PR, RZ, 0x20 ;  /* 0x00000020ff417803 */ /* 0x000fe40000000000 */
[----:B-1----:R-:W-:Y:S04]  /*68e0*/  SHF.L.U32 R0, R59, 0x1f, RZ ;  /* 0x0000001f3b007819 */ /* 0x002fe800000006ff */
[----:B------:R1:W3:Y:S01]  /*68f0*/  SYNCS.PHASECHK.TRANS64.TRYWAIT P2, [R54+URZ+0xc0], R0 ;  /* 0x0000c000360075a7 */ /* 0x0002e200080411ff */
[----:B--2---:R-:W-:Y:S01]  /*6900*/  @P6 SEL R64, RZ, 0x1, !P3 ;  /* 0x00000001ff406807 */ /* 0x004fe20005800000 */
[----:B-1----:R-:W-:Y:S06]  /*6910*/  @!P6 BRA `(.L_x_110) ;  /* 0x000000000058e947 */ /* 0x002fec0003800000 */
[----:B------:R-:W-:Y:S01]  /*6920*/  VIADD R2, R63, 0x200 ;  /* 0x000002003f027836 */ /* 0x000fe20000000000 */
[----:B------:R-:W-:Y:S01]  /*6930*/  LOP3.LUT P6, RZ, R49, 0x40, RZ, 0xc0, !PT ;  /* 0x0000004031ff7812 */ /* 0x000fe200078cc0ff */
[----:B------:R-:W-:Y:S01]  /*6940*/  BSSY B0, `(.L_x_111) ;  /* 0x000000e000007945 */ /* 0x000fe20003800000 */
[----:B------:R-:W-:Y:S01]  /*6950*/  ISETP.NE.AND P1, PT, R64, RZ, PT ;  /* 0x000000ff4000720c */ /* 0x000fe20003f25270 */
[----:B------:R-:W-:Y:S01]  /*6960*/  @P5 VIADD R4, R63, 0x210 ;  /* 0x000002103f045836 */ /* 0x000fe20000000000 */
[----:B------:R-:W-:Y:S01]  /*6970*/  PLOP3.LUT P0, PT, PT, PT, PT, 0x8, 0x80 ;  /* 0x000000000080781c */ /* 0x000fe20003f0e170 */
[----:B------:R-:W-:Y:S01]  /*6980*/  IMAD.MOV.U32 R39, RZ, RZ, RZ ;  /* 0x000000ffff277224 */ /* 0x000fe200078e00ff */
[----:B------:R-:W-:Y:S02]  /*6990*/  @P5 PLOP3.LUT P0, PT, P6, PT, PT, 0x80, 0x8 ;  /* 0x000000000008581c */ /* 0x000fe4000370f070 */
[----:B------:R-:W-:Y:S02]  /*69a0*/  CS2R R36, SRZ ;  /* 0x0000000000247805 */ /* 0x000fe4000001ff00 */
[----:B------:R-:W-:Y:S02]  /*69b0*/  CS2R R30, SRZ ;  /* 0x00000000001e7805 */ /* 0x000fe4000001ff00 */
[----:B------:R-:W-:Y:S07]  /*69c0*/  CS2R R28, SRZ ;  /* 0x00000000001c7805 */ /* 0x000fee000001ff00 */
[----:B------:R-:W-:Y:S01]  /*69d0*/  @P0 VIADD R4, R2, 0xfffffff0 ;  /* 0xfffffff002040836 */ /* 0x000fe20000000000 */
[----:B------:R-:W-:Y:S06]  /*69e0*/  @P1 BRA `(.L_x_112) ;  /* 0x00000000000c1947 */ /* 0x000fec0003800000 */
[----:B------:R-:W-:Y:S04]  /*69f0*/  SHF.L.U32 R3, R60, 0x1f, RZ ;  /* 0x0000001f3c037819 */ /* 0x000fe800000006ff */
[----:B------:R-:W1:Y:S02]  /*6a00*/  SYNCS.PHASECHK.TRANS64.TRYWAIT P0, [UR43+0x50], R3 ;  /* 0x00005003ff0075a7 */ /* 0x000e64000800112b */
[----:B-1----:R-:W-:Y:S05]  /*6a10*/  @!P0 BRA `(.L_x_113) ;  /* 0x0000003000688947 */ /* 0x002fea0003800000 */
.L_x_112:
[----:B------:R-:W-:Y:S05]  /*6a20*/  BSYNC B0 ;  /* 0x0000000000007941 */ /* 0x000fea0003800000 */
.L_x_111:
[----:B------:R-:W-:Y:S01]  /*6a30*/  ISETP.NE.AND P0, PT, R65, RZ, PT ;  /* 0x000000ff4100720c */ /* 0x000fe20003f05270 */
[----:B------:R-:W-:Y:S11]  /*6a40*/  HFMA2 R26, -RZ, RZ, 0, 5.9604644775390625e-08 ;  /* 0x00000001ff1a7431 */ /* 0x000ff600000001ff */
[----:B------:R-:W-:Y:S01]  /*6a50*/  @!UPT UIADD3 URZ, UPT, UPT, URZ, URZ, URZ ;  /* 0x000000fffffff290 */ /* 0x000fe2000fffe0ff */
[----:B------:R2:W1:Y:S04]  /*6a60*/  @P0 LDS.128 R36, [R4] ;  /* 0x0000000004240984 */ /* 0x0004680000000c00 */
[----:B------:R2:W1:Y:S02]  /*6a70*/  @P0 LDS.128 R28, [R57+UR43+0x200] ;  /* 0x0002002b391c0984 */ /* 0x0004640008000c00 */
.L_x_110:
[----:B------:R-:W-:Y:S05]  /*6a80*/  BSYNC B1 ;  /* 0x0000000000017941 */ /* 0x000fea0003800000 */
.L_x_109:
[----:B-1----:R-:W-:Y:S04]  /*6a90*/  SHF.R.U32.HI R2, RZ, 0x15, R25 ;  /* 0x00000015ff027819 */ /* 0x002fe80000011619 */
[----:B------:R-:W-:Y:S01]  /*6aa0*/  LOP3.LUT P0, RZ, R2, 0x3, R51, 0x48, !PT ;  /* 0x0000000302ff7812 */ /* 0x000fe20007804833 */
[----:B------:R-:W-:Y:S01]  /*6ab0*/  @!UPT UIADD3 URZ, UPT, UPT, URZ, URZ, URZ ;  /* 0x000000fffffff290 */ /* 0x000fe2000fffe0ff */
[----:B---3--:R-:W-:Y:S11]  /*6ac0*/  @P2 BRA `(.L_x_114) ;  /* 0x0000000000082947 */ /* 0x008ff60003800000 */
[----:B------:R-:W1:Y:S02]  /*6ad0*/  SYNCS.PHASECHK.TRANS64.TRYWAIT P1, [R54+URZ+0xc0], R0 ;  /* 0x0000c000360075a7 */ /* 0x000e6400080211ff */
[----:B-1----:R-:W-:Y:S05]  /*6ae0*/  @!P1 BRA `(.L_x_115) ;  /* 0x00000030004c9947 */ /* 0x002fea0003800000 */
.L_x_114:
[----:B------:R-:W-:Y:S05]  /*6af0*/  @!P0 BRA `(.L_x_116) ;  /* 0x0000000000408947 */ /* 0x000fea0003800000 */
[----:B------:R-:W3:Y:S01]  /*6b00*/  LDCU.64 UR8, c[0x4][0x70] ;  /* 0x01000e00ff0877ac */ /* 0x000ee20008000a00 */
[----:B------:R-:W-:Y:S01]  /*6b10*/  MOV R3, 0x0 ;  /* 0x0000000000037802 */ /* 0x000fe20000000f00 */
[----:B------:R-:W-:Y:S02]  /*6b20*/  HFMA2 R12, -RZ, RZ, 0, 5.9604644775390625e-08 ;  /* 0x00000001ff0c7431 */ /* 0x000fe400000001ff */
[----:B------:R-:W-:Y:S02]  /*6b30*/  IMAD.MOV.U32 R8, RZ, RZ, 0x192 ;  /* 0x00000192ff087424 */ /* 0x000fe400078e00ff */
[----:B------:R-:W-:Y:S01]  /*6b40*/  IMAD.MOV.U32 R13, RZ, RZ, RZ ;  /* 0x000000ffff0d7224 */ /* 0x000fe200078e00ff */
[----:B------:R-:W5:Y:S01]  /*6b50*/  LDCU.64 UR6, c[0x4][0x78] ;  /* 0x01000f00ff0677ac */ /* 0x000f620008000a00 */
[----:B------:R-:W1:Y:S01]  /*6b60*/  LDC.64 R2, c[0x4][R3] ;  /* 0x0100000003027b82 */ /* 0x000e620000000a00 */
[----:B------:R-:W4:Y:S01]  /*6b70*/  LDCU.64 UR4, c[0x4][0x10] ;  /* 0x01000200ff0477ac */ /* 0x000f220008000a00 */
[----:B---3--:R-:W-:Y:S01]  /*6b80*/  MOV R5, UR9 ;  /* 0x0000000900057c02 */ /* 0x008fe20008000f00 */
[----:B--2---:R-:W-:Y:S01]  /*6b90*/  IMAD.U32 R4, RZ, RZ, UR8 ;  /* 0x00000008ff047e24 */ /* 0x004fe2000f8e00ff */
[----:B-----5:R-:W-:Y:S01]  /*6ba0*/  MOV R7, UR7 ;  /* 0x0000000700077c02 */ /* 0x020fe20008000f00 */
[----:B------:R-:W-:Y:S01]  /*6bb0*/  IMAD.U32 R6, RZ, RZ, UR6 ;  /* 0x00000006ff067e24 */ /* 0x000fe2000f8e00ff */
[----:B----4-:R-:W-:Y:S01]  /*6bc0*/  MOV R11, UR5 ;  /* 0x00000005000b7c02 */ /* 0x010fe20008000f00 */
[----:B------:R-:W-:Y:S02]  /*6bd0*/  IMAD.U32 R10, RZ, RZ, UR4 ;  /* 0x00000004ff0a7e24 */ /* 0x000fe4000f8e00ff */
[----:B------:R-:W-:Y:S07]  /*6be0*/  LEPC R20, `(.L_x_116) ;  /* 0x000000001014794e */ /* 0x000fee0000000000 */
[----:B-1----:R-:W-:Y:S05]  /*6bf0*/  CALL.ABS.NOINC R2 ;  /* 0x0000000002007343 */ /* 0x002fea0003c00000 */
.L_x_116:
[----:B------:R-:W-:Y:S05]  /*6c00*/  WARPSYNC.ALL ;  /* 0x0000000000007948 */ /* 0x000fea0003800000 */
[----:B------:R-:W-:Y:S01]  /*6c10*/  R2UR UR4, R25 ;  /* 0x00000000190472ca */ /* 0x000fe200000e0000 */
[--C-:B------:R-:W-:Y:S01]  /*6c20*/  HADD2.F32 R3, -RZ, R28.reuse.H0_H0 ;  /* 0x2000001cff037230 */ /* 0x100fe20000004100 */
[----:B------:R-:W-:Y:S01]  /*6c30*/  MOV R66, 0x10 ;  /* 0x0000001000427802 */ /* 0x000fe20000000f00 */
[--C-:B------:R-:W-:Y:S01]  /*6c40*/  HADD2.F32 R20, -RZ, R29.reuse.H0_H0 ;  /* 0x2000001dff147230 */ /* 0x100fe20000004100 */
[----:B------:R-:W-:Y:S01]  /*6c50*/  LOP3.LUT P6, RZ, R49, 0x40, RZ, 0xc0, !PT ;  /* 0x0000004031ff7812 */ /* 0x000fe200078cc0ff */
[----:B------:R-:W-:Y:S01]  /*6c60*/  HADD2.F32 R21, -RZ, R29.H1_H1 ;  /* 0x3000001dff157230 */ /* 0x000fe20000004100 */
[----:B------:R-:W-:Y:S01]  /*6c70*/  ISETP.NE.AND P0, PT, R61, RZ, PT ;  /* 0x000000ff3d00720c */ /* 0x000fe20003f05270 */
[----:B------:R-:W-:Y:S01]  /*6c80*/  BSSY.RECONVERGENT B0, `(.L_x_117) ;  /* 0x0000052000007945 */ /* 0x000fe20003800200 */
[----:B------:R-:W-:Y:S04]  /*6c90*/  SEL R66, R66, 0xfffffff0, !P6 ;  /* 0xfffffff042427807 */ /* 0x000fe80007000000 */
[----:B------:R-:W-:Y:S01]  /*6ca0*/  IADD3 R63, PT, PT, R63, R66, RZ ;  /* 0x000000423f3f7210 */ /* 0x000fe20007ffe0ff */
[----:B--2---:R-:W1:Y:S02]  /*6cb0*/  LDTM.x16 R4, tmem[UR4] ;  /* 0x00000004000479ee */ /* 0x004e640008240000 */
[C---:B-1--4-:R-:W-:Y:S01]  /*6cc0*/  FMUL R0, R24.reuse, R4 ;  /* 0x0000000418007220 */ /* 0x052fe20000400000 */
[----:B------:R-:W-:Y:S02]  /*6cd0*/  HADD2.F32 R4, -RZ, R28.H1_H1 ;  /* 0x3000001cff047230 */ /* 0x000fe40000004100 */
[C---:B------:R-:W-:Y:S01]  /*6ce0*/  FMUL R2, R24.reuse, R5 ;  /* 0x0000000518027220 */ /* 0x040fe20000400000 */
[C---:B------:R-:W-:Y:S01]  /*6cf0*/  FMUL R7, R24.reuse, R7 ;  /* 0x0000000718077220 */ /* 0x040fe20000400000 */
[C---:B------:R-:W-:Y:S01]  /*6d00*/  FFMA R0, R27.reuse, R3, R0 ;  /* 0x000000031b007223 */ /* 0x040fe20000000000 */
[C---:B------:R-:W-:Y:S01]  /*6d10*/  FMUL R3, R24.reuse, R6 ;  /* 0x0000000618037220 */ /* 0x040fe20000400000 */
[C---:B------:R-:W-:Y:S01]  /*6d20*/  FFMA R2, R27.reuse, R4, R2 ;  /* 0x000000041b027223 */ /* 0x040fe20000000002 */
[C---:B------:R-:W-:Y:S01]  /*6d30*/  FMUL R4, R24.reuse, R8 ;  /* 0x0000000818047220 */ /* 0x040fe20000400000 */
[C---:B------:R-:W-:Y:S01]  /*6d40*/  FMUL R8, R24.reuse, R12 ;  /* 0x0000000c18087220 */ /* 0x040fe20000400000 */
[----:B------:R-:W-:Y:S01]  /*6d50*/  FMUL R12, R24, R16 ;  /* 0x00000010180c7220 */ /* 0x000fe20000400000 */
[--C-:B------:R-:W-:Y:S01]  /*6d60*/  HADD2.F32 R16, -RZ, R30.reuse.H0_H0 ;  /* 0x2000001eff107230 */ /* 0x100fe20000004100 */
[----:B------:R-:W-:Y:S01]  /*6d70*/  F2FP.F16.F32.PACK_AB R32, R2, R0 ;  /* 0x000000000220723e */ /* 0x000fe200000000ff */
[----:B------:R-:W-:Y:S02]  /*6d80*/  HADD2.F32 R0, -RZ, R30.H1_H1 ;  /* 0x3000001eff007230 */ /* 0x000fe40000004100 */
[C---:B------:R-:W-:Y:S01]  /*6d90*/  FMUL R5, R24.reuse, R9 ;  /* 0x0000000918057220 */ /* 0x040fe20000400000 */
[C---:B------:R-:W-:Y:S01]  /*6da0*/  FFMA R3, R27.reuse, R20, R3 ;  /* 0x000000141b037223 */ /* 0x040fe20000000003 */
[C---:B------:R-:W-:Y:S01]  /*6db0*/  FFMA R7, R27.reuse, R21, R7 ;  /* 0x000000151b077223 */ /* 0x040fe20000000007 */
[--C-:B------:R-:W-:Y:S02]  /*6dc0*/  HADD2.F32 R2, -RZ, R31.reuse.H0_H0 ;  /* 0x2000001fff027230 */ /* 0x100fe40000004100 */
[C---:B------:R-:W-:Y:S01]  /*6dd0*/  FFMA R4, R27.reuse, R16, R4 ;  /* 0x000000101b047223 */ /* 0x040fe20000000004 */
[C---:B------:R-:W-:Y:S01]  /*6de0*/  FMUL R6, R24.reuse, R10 ;  /* 0x0000000a18067220 */ /* 0x040fe20000400000 */
[C---:B------:R-:W-:Y:S01]  /*6df0*/  FFMA R5, R27.reuse, R0, R5 ;  /* 0x000000001b057223 */ /* 0x040fe20000000005 */
[----:B------:R-:W-:Y:S02]  /*6e00*/  HADD2.F32 R16, -RZ, R31.H1_H1 ;  /* 0x3000001fff107230 */ /* 0x000fe40000004100 */
[C---:B------:R-:W-:Y:S01]  /*6e10*/  FMUL R11, R24.reuse, R11 ;  /* 0x0000000b180b7220 */ /* 0x040fe20000400000 */
[--C-:B------:R-:W-:Y:S02]  /*6e20*/  HADD2.F32 R0, -RZ, R36.reuse.H0_H0 ;  /* 0x20000024ff007230 */ /* 0x100fe40000004100 */
[----:B------:R-:W-:Y:S01]  /*6e30*/  FFMA R6, R27, R2, R6 ;  /* 0x000000021b067223 */ /* 0x000fe20000000006 */
[----:B------:R-:W-:Y:S01]  /*6e40*/  F2FP.F16.F32.PACK_AB R33, R7, R3 ;  /* 0x000000030721723e */ /* 0x000fe200000000ff */
[----:B------:R-:W-:Y:S02]  /*6e50*/  HADD2.F32 R2, -RZ, R36.H1_H1 ;  /* 0x30000024ff027230 */ /* 0x000fe40000004100 */
[C---:B------:R-:W-:Y:S01]  /*6e60*/  FFMA R11, R27.reuse, R16, R11 ;  /* 0x000000101b0b7223 */ /* 0x040fe2000000000b */
[C---:B------:R-:W-:Y:S01]  /*6e70*/  FMUL R9, R24.reuse, R13 ;  /* 0x0000000d18097220 */ /* 0x040fe20000400000 */
[--C-:B------:R-:W-:Y:S02]  /*6e80*/  HADD2.F32 R3, -RZ, R37.reuse.H0_H0 ;  /* 0x20000025ff037230 */ /* 0x100fe40000004100 */
[C---:B------:R-:W-:Y:S01]  /*6e90*/  FFMA R8, R27.reuse, R0, R8 ;  /* 0x000000001b087223 */ /* 0x040fe20000000008 */
[C---:B------:R-:W-:Y:S01]  /*6ea0*/  FMUL R10, R24.reuse, R14 ;  /* 0x0000000e180a7220 */ /* 0x040fe20000400000 */
[----:B------:R-:W-:Y:S02]  /*6eb0*/  HADD2.F32 R0, -RZ, R37.H1_H1 ;  /* 0x30000025ff007230 */ /* 0x000fe40000004100 */
[C---:B------:R-:W-:Y:S01]  /*6ec0*/  FMUL R15, R24.reuse, R15 ;  /* 0x0000000f180f7220 */ /* 0x040fe20000400000 */
[C---:B------:R-:W-:Y:S01]  /*6ed0*/  FFMA R9, R27.reuse, R2, R9 ;  /* 0x000000021b097223 */ /* 0x040fe20000000009 */
[----:B------:R-:W-:Y:S01]  /*6ee0*/  FFMA R10, R27, R3, R10 ;  /* 0x000000031b0a7223 */ /* 0x000fe2000000000a */
[--C-:B------:R-:W-:Y:S01]  /*6ef0*/  HADD2.F32 R2, -RZ, R38.reuse.H0_H0 ;  /* 0x20000026ff027230 */ /* 0x100fe20000004100 */
[----:B------:R-:W-:Y:S01]  /*6f00*/  F2FP.F16.F32.PACK_AB R34, R5, R4 ;  /* 0x000000040522723e */ /* 0x000fe200000000ff */
[----:B------:R-:W-:Y:S02]  /*6f10*/  HADD2.F32 R3, -RZ, R38.H1_H1 ;  /* 0x30000026ff037230 */ /* 0x000fe40000004100 */
[----:B------:R-:W-:Y:S01]  /*6f20*/  FFMA R15, R27, R0, R15 ;  /* 0x000000001b0f7223 */ /* 0x000fe2000000000f */
[C---:B------:R-:W-:Y:S01]  /*6f30*/  FMUL R13, R24.reuse, R17 ;  /* 0x00000011180d7220 */ /* 0x040fe20000400000 */
[--C-:B------:R-:W-:Y:S02]  /*6f40*/  HADD2.F32 R4, -RZ, R39.reuse.H0_H0 ;  /* 0x20000027ff047230 */ /* 0x100fe40000004100 */
[C---:B------:R-:W-:Y:S01]  /*6f50*/  FMUL R14, R24.reuse, R18 ;  /* 0x00000012180e7220 */ /* 0x040fe20000400000 */
[----:B------:R-:W-:Y:S02]  /*6f60*/  HADD2.F32 R0, -RZ, R39.H1_H1 ;  /* 0x30000027ff007230 */ /* 0x000fe40000004100 */
[----:B------:R-:W-:Y:S01]  /*6f70*/  FMUL R19, R24, R19 ;  /* 0x0000001318137220 */ /* 0x000fe20000400000 */
[----:B------:R-:W-:Y:S01]  /*6f80*/  F2FP.F16.F32.PACK_AB R35, R11, R6 ;  /* 0x000000060b23723e */ /* 0x000fe200000000ff */
[C---:B------:R-:W-:Y:S01]  /*6f90*/  FFMA R12, R27.reuse, R2, R12 ;  /* 0x000000021b0c7223 */ /* 0x040fe2000000000c */
[C---:B------:R-:W-:Y:S01]  /*6fa0*/  FFMA R13, R27.reuse, R3, R13 ;  /* 0x000000031b0d7223 */ /* 0x040fe2000000000d */
[C---:B------:R-:W-:Y:S01]  /*6fb0*/  FFMA R14, R27.reuse, R4, R14 ;  /* 0x000000041b0e7223 */ /* 0x040fe2000000000e */
[----:B------:R-:W-:Y:S01]  /*6fc0*/  FFMA R19, R27, R0, R19 ;  /* 0x000000001b137223 */ /* 0x000fe20000000013 */
[----:B------:R1:W-:Y:S01]  /*6fd0*/  STS.128 [R57+UR43+0x200], R32 ;  /* 0x0002002039007988 */ /* 0x0003e20008000c2b */
[----:B------:R-:W-:Y:S02]  /*6fe0*/  F2FP.F16.F32.PACK_AB R8, R9, R8 ;  /* 0x000000080908723e */ /* 0x000fe400000000ff */
[----:B------:R-:W-:Y:S02]  /*6ff0*/  F2FP.F16.F32.PACK_AB R9, R15, R10 ;  /* 0x0000000a0f09723e */ /* 0x000fe400000000ff */
[----:B------:R-:W-:Y:S02]  /*7000*/  F2FP.F16.F32.PACK_AB R10, R13, R12 ;  /* 0x0000000c0d0a723e */ /* 0x000fe400000000ff */
[----:B------:R-:W-:Y:S05]  /*7010*/  F2FP.F16.F32.PACK_AB R11, R19, R14 ;  /* 0x0000000e130b723e */ /* 0x000fea00000000ff */
[----:B------:R1:W-:Y:S01]  /*7020*/  STS.128 [R63+0x200], R8 ;  /* 0x000200083f007388 */ /* 0x0003e20000000c00 */
[----:B------:R-:W-:Y:S01]  /*7030*/  @!PT LDS RZ, [RZ] ;  /* 0x00000000fffff984 */ /* 0x000fe20000000800 */
[----:B------:R-:W-:Y:S01]  /*7040*/  @!PT LDS RZ, [RZ] ;  /* 0x00000000fffff984 */ /* 0x000fe20000000800 */
[----:B------:R-:W-:Y:S01]  /*7050*/  @!PT LDS RZ, [RZ] ;  /* 0x00000000fffff984 */ /* 0x000fe20000000800 */
[----:B------:R-:W-:Y:S01]  /*7060*/  @!PT LDS RZ, [RZ] ;  /* 0x00000000fffff984 */ /* 0x000fe20000000800 */
[----:B------:R2:W-:Y:S07]  /*7070*/  MEMBAR.ALL.CTA ;  /* 0x0000000000007992 */ /* 0x0005ee0000008000 */
[----:B--2---:R-:W2:Y:S02]  /*7080*/  FENCE.VIEW.ASYNC.S ;  /* 0x00000000000073c6 */ /* 0x004ea40000000000 */
[----:B--2---:R-:W-:Y:S06]  /*7090*/  BAR.SYNC.DEFER_BLOCKING 0x1, 0x80 ;  /* 0x0042000000007b1d */ /* 0x004fec0000010000 */
[----:B------:R-:W-:Y:S05]  /*70a0*/  @P0 BRA `(.L_x_118) ;  /* 0x00000000003c0947 */ /* 0x000fea0003800000 */
[----:B------:R-:W2:Y:S01]  /*70b0*/  LDCU.64 UR6, c[0x0][0x348] ;  /* 0x00006900ff0677ac */ /* 0x000ea20008000a00 */
[----:B------:R-:W-:Y:S01]  /*70c0*/  UIADD3 UR4, UPT, UPT, UR43, 0x200, URZ ;  /* 0x000002002b047890 */ /* 0x000fe2000fffe0ff */
[----:B------:R-:W-:Y:S01]  /*70d0*/  UMOV UR51, UR36 ;  /* 0x0000002400337c82 */ /* 0x000fe20008000000 */
[----:B------:R-:W-:Y:S02]  /*70e0*/  UIADD3 UR9, UPT, UPT, UR49, 0x40, URZ ;  /* 0x0000004031097890 */ /* 0x000fe4000fffe0ff */
[----:B------:R-:W-:Y:S02]  /*70f0*/  UIADD3 UR8, UPT, UPT, UR43, 0xa00, URZ ;  /* 0x00000a002b087890 */ /* 0x000fe4000fffe0ff */
[----:B------:R-:W-:Y:S01]  /*7100*/  MOV R53, UR4 ;  /* 0x0000000400357c02 */ /* 0x000fe20008000f00 */
[----:B------:R-:W-:Y:S01]  /*7110*/  UMOV UR10, UR50 ;  /* 0x00000032000a7c82 */ /* 0x000fe20008000000 */
[----:B------:R-:W-:Y:S02]  /*7120*/  UMOV UR11, UR36 ;  /* 0x00000024000b7c82 */ /* 0x000fe40008000000 */
[----:B------:R-:W-:Y:S01]  /*7130*/  R2UR UR48, R53 ;  /* 0x00000000353072ca */ /* 0x000fe200000e0000 */
[----:B--2---:R-:W-:Y:S04]  /*7140*/  UIADD3 UR4, UP0, UPT, UR6, 0x680, URZ ;  /* 0x0000068006047890 */ /* 0x004fe8000ff1e0ff */
[----:B------:R-:W-:Y:S09]  /*7150*/  UIADD3.X UR5, UPT, UPT, URZ, UR7, URZ, UP0, !UPT ;  /* 0x00000007ff057290 */ /* 0x000ff200087fe4ff */
[----:B------:R2:W-:Y:S01]  /*7160*/  UTMASTG.3D [UR48], [UR4] ;  /* 0x00000030040073b5 */ /* 0x0005e20008010000 */
[----:B------:R2:W-:Y:S01]  /*7170*/  UTMASTG.3D [UR8], [UR4] ;  /* 0x00000008040073b5 */ /* 0x0005e20008010000 */
[----:B------:R0:W-:Y:S01]  /*7180*/  UTMACMDFLUSH ;  /* 0x00000000000079b7 */ /* 0x0001e20000000000 */
[----:B--2---:R-:W-:Y:S04]  /*7190*/  DEPBAR.LE SB0, 0x1 ;  /* 0x000080400000791a */ /* 0x004fe80000000000 */
.L_x_118:
[----:B------:R-:W-:Y:S05]  /*71a0*/  BSYNC.RECONVERGENT B0 ;  /* 0x0000000000007941 */ /* 0x000fea0003800200 */
.L_x_117:
[----:B------:R-:W-:Y:S01]  /*71b0*/  BAR.SYNC.DEFER_BLOCKING 0x1, 0x80 ;  /* 0x0042000000007b1d */ /* 0x000fe20000010000 */
[----:B------:R-:W-:Y:S01]  /*71c0*/  ISETP.NE.AND P1, PT, R62, RZ, PT ;  /* 0x000000ff3e00720c */ /* 0x000fe20003f25270 */
[----:B------:R-:W-:Y:S01]  /*71d0*/  UISETP.NE.AND UP0, UPT, UR52, URZ, UPT ;  /* 0x000000ff3400728c */ /* 0x000fe2000bf05270 */
[----:B------:R-:W-:Y:S11]  /*71e0*/  LEA R2, R26, UR43, 0x3 ;  /* 0x0000002b1a027c11 */ /* 0x000ff6000f8e18ff */
[----:B------:R-:W-:Y:S01]  /*71f0*/  @P1 SHF.L.U32 R3, R60, 0x1f, RZ ;  /* 0x0000001f3c031819 */ /* 0x000fe200000006ff */
[----:B------:R-:W-:Y:S06]  /*7200*/  BRA.U !UP0, `(.L_x_119) ;  /* 0x0000000108247547 */ /* 0x000fec000b800000 */
[----:B------:R-:W-:Y:S01]  /*7210*/  IMAD.U32 R4, RZ, RZ, UR46 ;  /* 0x0000002eff047e24 */ /* 0x000fe2000f8e00ff */
[----:B------:R-:W-:Y:S01]  /*7220*/  MOV R0, UR47 ;  /* 0x0000002f00007c02 */ /* 0x000fe20008000f00 */
[----:B------:R-:W-:Y:S03]  /*7230*/  UIADD3 UR4, UPT, UPT, UR46, 0x1, URZ ;  /* 0x000000012e047890 */ /* 0x000fe6000fffe0ff */
[----:B------:R-:W-:Y:S01]  /*7240*/  @P1 LEA R4, R4, UR43, 0x3 ;  /* 0x0000002b04041c11 */ /* 0x000fe2000f8e18ff */
[----:B------:R-:W-:Y:S04]  /*7250*/  UISETP.NE.AND UP0, UPT, UR4, 0x4, UPT ;  /* 0x000000040400788c */ /* 0x000fe8000bf05270 */
[----:B------:R-:W-:Y:S01]  /*7260*/  @P1 VIADD R4, R4, 0x70 ;  /* 0x0000007004041836 */ /* 0x000fe20000000000 */
[----:B------:R-:W-:Y:S04]  /*7270*/  USEL UR46, UR4, URZ, UP0 ;  /* 0x000000ff042e7287 */ /* 0x000fe80008000000 */
[----:B------:R-:W-:Y:S04]  /*7280*/  @P1 PRMT R0, R0, 0x654, R4 ;  /* 0x0000065400001816 */ /* 0x000fe80000000004 */
[----:B------:R2:W-:Y:S04]  /*7290*/  @P1 SYNCS.ARRIVE.TRANS64.RED.A1T0 RZ, [R0+URZ], RZ ;  /* 0x000000ff00ff19a7 */ /* 0x0005e800081004ff */
.L_x_119:
[----:B------:R-:W3:Y:S01]  /*72a0*/  @P1 SYNCS.PHASECHK.TRANS64.TRYWAIT P0, [R2+URZ+0x50], R3 ;  /* 0x00005003020015a7 */ /* 0x000ee200080011ff */
[----:B------:R-:W-:Y:S01]  /*72b0*/  BSSY B1, `(.L_x_120) ;  /* 0x0000012000017945 */ /* 0x000fe20003800000 */
[----:B---3--:R-:W-:Y:S03]  /*72c0*/  @P1 SEL R64, RZ, 0x1, !P0 ;  /* 0x00000001ff401807 */ /* 0x008fe60004000000 */
[----:B------:R-:W-:Y:S05]  /*72d0*/  @!P1 BRA `(.L_x_121) ;  /* 0x00000000003c9947 */ /* 0x000fea0003800000 */
[----:B------:R-:W-:Y:S01]  /*72e0*/  ISETP.NE.AND P1, PT, R65, RZ, PT ;  /* 0x000000ff4100720c */ /* 0x000fe20003f25270 */
[----:B------:R-:W-:Y:S01]  /*72f0*/  BSSY B0, `(.L_x_122) ;  /* 0x0000009000007945 */ /* 0x000fe20003800000 */
[----:B------:R-:W-:Y:S11]  /*7300*/  ISETP.NE.AND P0, PT, R64, RZ, PT ;  /* 0x000000ff4000720c */ /* 0x000ff60003f05270 */
[----:B------:R-:W-:Y:S05]  /*7310*/  @P1 IMAD R4, R26, 0x1000, R57 ;  /* 0x000010001a041824 */ /* 0x000fea00078e0239 */
[----:B------:R-:W-:Y:S05]  /*7320*/  @P1 IADD3 R3, PT, PT, R4, UR43, RZ ;  /* 0x0000002b04031c10 */ /* 0x000fea000fffe0ff */
[----:B------:R-:W-:Y:S01]  /*7330*/  @P1 IMAD.IADD R3, R66, 0x1, R3 ;  /* 0x0000000142031824 */ /* 0x000fe200078e0203 */
[----:B------:R-:W-:Y:S06]  /*7340*/  @P0 BRA `(.L_x_123) ;  /* 0x00000000000c0947 */ /* 0x000fec0003800000 */
[----:B--2---:R-:W-:Y:S04]  /*7350*/  SHF.L.U32 R0, R60, 0x1f, RZ ;  /* 0x0000001f3c007819 */ /* 0x004fe800000006ff */
[----:B------:R-:W2:Y:S02]  /*7360*/  SYNCS.PHASECHK.TRANS64.TRYWAIT P0, [R2+URZ+0x50], R0 ;  /* 0x00005000020075a7 */ /* 0x000ea400080011ff */
[----:B--2---:R-:W-:Y:S05]  /*7370*/  @!P0 BRA `(.L_x_124) ;  /* 0x00000028003c8947 */ /* 0x004fea0003800000 */
.L_x_123:
[----:B------:R-:W-:Y:S05]  /*7380*/  BSYNC B0 ;  /* 0x0000000000007941 */ /* 0x000fea0003800000 */
.L_x_122:
[----:B------:R-:W-:Y:S02]  /*7390*/  ISETP.NE.AND P0, PT, R65, RZ, PT ;  /* 0x000000ff4100720c */ /* 0x000fe40003f05270 */
[----:B------:R-:W-:Y:S11]  /*73a0*/  IADD3 R26, PT, PT, R26, 0x1, RZ ;  /* 0x000000011a1a7810 */ /* 0x000ff60007ffe0ff */
[----:B------:R3:W4:Y:S04]  /*73b0*/  @P0 LDS.128 R28, [R4+UR43+0x200] ;  /* 0x0002002b041c0984 */ /* 0x0007280008000c00 */
[----:B------:R3:W1:Y:S02]  /*73c0*/  @P0 LDS.128 R36, [R3+0x200] ;  /* 0x0002000003240984 */ /* 0x0006640000000c00 */
.L_x_121:
[----:B------:R-:W-:Y:S05]  /*73d0*/  BSYNC B1 ;  /* 0x0000000000017941 */ /* 0x000fea0003800000 */
.L_x_120:
[----:B--2---:R-:W-:Y:S05]  /*73e0*/  VIADD R0, R25, 0x10 ;  /* 0x0000001019007836 */ /* 0x004fea0000000000 */
[----:B------:R-:W-:Y:S04]  /*73f0*/  SHF.R.U32.HI R0, RZ, 0x15, R0 ;  /* 0x00000015ff007819 */ /* 0x000fe80000011600 */
[----:B------:R-:W-:Y:S11]  /*7400*/  LOP3.LUT P0, RZ, R0, 0x3, R51, 0x48, !PT ;  /* 0x0000000300ff7812 */ /* 0x000ff60007804833 */
[----:B------:R-:W-:Y:S02]  /*7410*/  @!UPT UIADD3 URZ, UPT, UPT, URZ, URZ, URZ ;  /* 0x000000fffffff290 */ /* 0x000fe4000fffe0ff */
[----:B------:R-:W-:Y:S05]  /*7420*/  @!P0 BRA `(.L_x_125) ;  /* 0x0000000000408947 */ /* 0x000fea0003800000 */
[----:B------:R-:W2:Y:S01]  /*7430*/  LDCU.64 UR8, c[0x4][0x70] ;  /* 0x01000e00ff0877ac */ /* 0x000ea20008000a00 */
[----:B---3--:R-:W-:Y:S01]  /*7440*/  MOV R3, 0x0 ;  /* 0x0000000000037802 */ /* 0x008fe20000000f00 */
[----:B------:R-:W-:Y:S02]  /*7450*/  HFMA2 R12, -RZ, RZ, 0, 5.9604644775390625e-08 ;  /* 0x00000001ff0c7431 */ /* 0x000fe400000001ff */
[----:B-1----:R-:W-:Y:S02]  /*7460*/  IMAD.MOV.U32 R8, RZ, RZ, 0x192 ;  /* 0x00000192ff087424 */ /* 0x002fe400078e00ff */
[----:B------:R-:W-:Y:S01]  /*7470*/  IMAD.MOV.U32 R13, RZ, RZ, RZ ;  /* 0x000000ffff0d7224 */ /* 0x000fe200078e00ff */
[----:B------:R-:W1:Y:S01]  /*7480*/  LDCU.64 UR6, c[0x4][0x78] ;  /* 0x01000f00ff0677ac */ /* 0x000e620008000a00 */
[----:B------:R-:W3:Y:S01]  /*7490*/  LDC.64 R2, c[0x4][R3] ;  /* 0x0100000003027b82 */ /* 0x000ee20000000a00 */
[----:B------:R-:W5:Y:S01]  /*74a0*/  LDCU.64 UR4, c[0x4][0x10] ;  /* 0x01000200ff0477ac */ /* 0x000f620008000a00 */
[----:B--2---:R-:W-:Y:S01]  /*74b0*/  MOV R5, UR9 ;  /* 0x0000000900057c02 */ /* 0x004fe20008000f00 */
[----:B------:R-:W-:Y:S01]  /*74c0*/  IMAD.U32 R4, RZ, RZ, UR8 ;  /* 0x00000008ff047e24 */ /* 0x000fe2000f8e00ff */
[----:B-1----:R-:W-:Y:S01]  /*74d0*/  MOV R7, UR7 ;  /* 0x0000000700077c02 */ /* 0x002fe20008000f00 */
[----:B------:R-:W-:Y:S01]  /*74e0*/  IMAD.U32 R6, RZ, RZ, UR6 ;  /* 0x00000006ff067e24 */ /* 0x000fe2000f8e00ff */
[----:B-----5:R-:W-:Y:S01]  /*74f0*/  MOV R11, UR5 ;  /* 0x00000005000b7c02 */ /* 0x020fe20008000f00 */
[----:B------:R-:W-:Y:S02]  /*7500*/  IMAD.U32 R10, RZ, RZ, UR4 ;  /* 0x00000004ff0a7e24 */ /* 0x000fe4000f8e00ff */
[----:B------:R-:W-:Y:S07]  /*7510*/  LEPC R20, `(.L_x_125) ;  /* 0x000000001014794e */ /* 0x000fee0000000000 */
[----:B---34-:R-:W-:Y:S05]  /*7520*/  CALL.ABS.NOINC R2 ;  /* 0x0000000002007343 */ /* 0x018fea0003c00000 */
.L_x_125:
[----:B------:R-:W-:Y:S01]  /*7530*/  ISETP.NE.AND P6, PT, R62, RZ, PT ;  /* 0x000000ff3e00720c */ /* 0x000fe20003fc5270 */
[----:B------:R-:W-:Y:S05]  /*7540*/  WARPSYNC.ALL ;  /* 0x0000000000007948 */ /* 0x000fea0003800000 */
[----:B------:R-:W-:Y:S01]  /*7550*/  R2UR UR4, R25 ;  /* 0x00000000190472ca */ /* 0x000fe200000e0000 */
[----:B---34-:R-:W-:Y:S01]  /*7560*/  HADD2.F32 R3, -RZ, R28.H0_H0 ;  /* 0x2000001cff037230 */ /* 0x018fe20000004100 */
[----:B------:R-:W-:Y:S01]  /*7570*/  ISETP.NE.AND P0, PT, R61, RZ, PT ;  /* 0x000000ff3d00720c */ /* 0x000fe20003f05270 */
[----:B------:R-:W-:Y:S01]  /*7580*/  HADD2.F32 R20, -RZ, R30.H0_H0 ;  /* 0x2000001eff147230 */ /* 0x000fe20000004100 */
[----:B------:R-:W-:Y:S09]  /*7590*/  BSSY.RECONVERGENT B0, `(.L_x_126) ;  /* 0x0000058000007945 */ /* 0x000ff20003800200 */
[----:B-1----:R-:W1:Y:S02]  /*75a0*/  LDTM.x16 R4, tmem[UR4+0x10] ;  /* 0x00001004000479ee */ /* 0x002e640008240000 */
[C---:B-1----:R-:W-:Y:S01]  /*75b0*/  FMUL R0, R24.reuse, R4 ;  /* 0x0000000418007220 */ /* 0x042fe20000400000 */
[----:B------:R-:W-:Y:S02]  /*75c0*/  HADD2.F32 R4, -RZ, R28.H1_H1 ;  /* 0x3000001cff047230 */ /* 0x000fe40000004100 */
[C---:B------:R-:W-:Y:S01]  /*75d0*/  FMUL R2, R24.reuse, R5 ;  /* 0x0000000518027220 */ /* 0x040fe20000400000 */
[--C-:B------:R-:W-:Y:S02]  /*75e0*/  HADD2.F32 R5, -RZ, R29.reuse.H0_H0 ;  /* 0x2000001dff057230 */ /* 0x100fe40000004100 */
[C---:B------:R-:W-:Y:S01]  /*75f0*/  FFMA R0, R27.reuse, R3, R0 ;  /* 0x000000031b007223 */ /* 0x040fe20000000000 */
[C---:B------:R-:W-:Y:S01]  /*7600*/  FMUL R3, R24.reuse, R6 ;  /* 0x0000000618037220 */ /* 0x040fe20000400000 */
[----:B------:R-:W-:Y:S02]  /*7610*/  HADD2.F32 R6, -RZ, R29.H1_H1 ;  /* 0x3000001dff067230 */ /* 0x000fe40000004100 */
[C---:B------:R-:W-:Y:S01]  /*7620*/  FFMA R2, R27.reuse, R4, R2 ;  /* 0x000000041b027223 */ /* 0x040fe20000000002 */
[C---:B------:R-:W-:Y:S01]  /*7630*/  FMUL R7, R24.reuse, R7 ;  /* 0x0000000718077220 */ /* 0x040fe20000400000 */
[C---:B------:R-:W-:Y:S01]  /*7640*/  FFMA R3, R27.reuse, R5, R3 ;  /* 0x000000051b037223 */ /* 0x040fe20000000003 */
[C---:B------:R-:W-:Y:S01]  /*7650*/  FMUL R4, R24.reuse, R8 ;  /* 0x0000000818047220 */ /* 0x040fe20000400000 */
[----:B------:R-:W-:Y:S01]  /*7660*/  FMUL R5, R24, R9 ;  /* 0x0000000918057220 */ /* 0x000fe20000400000 */
[----:B------:R-:W-:Y:S01]  /*7670*/  F2FP.F16.F32.PACK_AB R32, R2, R0 ;  /* 0x000000000220723e */ /* 0x000fe200000000ff */
[C---:B------:R-:W-:Y:S01]  /*7680*/  FFMA R7, R27.reuse, R6, R7 ;  /* 0x000000061b077223 */ /* 0x040fe20000000007 */
[----:B------:R-:W-:Y:S02]  /*7690*/  HADD2.F32 R0, -RZ, R30.H1_H1 ;  /* 0x3000001eff007230 */ /* 0x000fe40000004100 */
[----:B------:R-:W-:Y:S01]  /*76a0*/  FFMA R4, R27, R20, R4 ;  /* 0x000000141b047223 */ /* 0x000fe20000000004 */
[--C-:B------:R-:W-:Y:S02]  /*76b0*/  HADD2.F32 R2, -RZ, R31.reuse.H0_H0 ;  /* 0x2000001fff027230 */ /* 0x100fe40000004100 */
[C---:B------:R-:W-:Y:S01]  /*76c0*/  FMUL R6, R24.reuse, R10 ;  /* 0x0000000a18067220 */ /* 0x040fe20000400000 */
[----:B------:R-:W-:Y:S01]  /*76d0*/  F2FP.F16.F32.PACK_AB R33, R7, R3 ;  /* 0x000000030721723e */ /* 0x000fe200000000ff */
[----:B------:R-:W-:Y:S02]  /*76e0*/  HADD2.F32 R3, -RZ, R31.H1_H1 ;  /* 0x3000001fff037230 */ /* 0x000fe40000004100 */
[C---:B------:R-:W-:Y:S01]  /*76f0*/  FFMA R5, R27.reuse, R0, R5 ;  /* 0x000000001b057223 */ /* 0x040fe20000000005 */
[C---:B------:R-:W-:Y:S01]  /*7700*/  FMUL R11, R24.reuse, R11 ;  /* 0x0000000b180b7220 */ /* 0x040fe20000400000 */
[--C-:B------:R-:W-:Y:S02]  /*7710*/  HADD2.F32 R7, -RZ, R36.reuse.H0_H0 ;  /* 0x20000024ff077230 */ /* 0x100fe40000004100 */
[C---:B------:R-:W-:Y:S01]  /*7720*/  FMUL R8, R24.reuse, R12 ;  /* 0x0000000c18087220 */ /* 0x040fe20000400000 */
[----:B------:R-:W-:Y:S02]  /*7730*/  HADD2.F32 R0, -RZ, R36.H1_H1 ;  /* 0x30000024ff007230 */ /* 0x000fe40000004100 */
[C---:B------:R-:W-:Y:S01]  /*7740*/  FMUL R9, R24.reuse, R13 ;  /* 0x0000000d18097220 */ /* 0x040fe20000400000 */
[C---:B------:R-:W-:Y:S01]  /*7750*/  FFMA R6, R27.reuse, R2, R6 ;  /* 0x000000021b067223 */ /* 0x040fe20000000006 */
[C---:B------:R-:W-:Y:S01]  /*7760*/  FFMA R11, R27.reuse, R3, R11 ;  /* 0x000000031b0b7223 */ /* 0x040fe2000000000b */
[C---:B------:R-:W-:Y:S01]  /*7770*/  FFMA R8, R27.reuse, R7, R8 ;  /* 0x000000071b087223 */ /* 0x040fe20000000008 */
[C---:B------:R-:W-:Y:S01]  /*7780*/  FFMA R9, R27.reuse, R0, R9 ;  /* 0x000000001b097223 */ /* 0x040fe20000000009 */
[--C-:B------:R-:W-:Y:S02]  /*7790*/  HADD2.F32 R2, -RZ, R37.reuse.H0_H0 ;  /* 0x20000025ff027230 */ /* 0x100fe40000004100 */
[C---:B------:R-:W-:Y:S01]  /*77a0*/  FMUL R10, R24.reuse, R14 ;  /* 0x0000000e180a7220 */ /* 0x040fe20000400000 */
[----:B------:R-:W-:Y:S02]  /*77b0*/  HADD2.F32 R0, -RZ, R37.H1_H1 ;  /* 0x30000025ff007230 */ /* 0x000fe40000004100 */
[C---:B------:R-:W-:Y:S01]  /*77c0*/  FMUL R15, R24.reuse, R15 ;  /* 0x0000000f180f7220 */ /* 0x040fe20000400000 */
[C---:B------:R-:W-:Y:S01]  /*77d0*/  FMUL R12, R24.reuse, R16 ;  /* 0x00000010180c7220 */ /* 0x040fe20000400000 */
[C---:B------:R-:W-:Y:S01]  /*77e0*/  FFMA R10, R27.reuse, R2, R10 ;  /* 0x000000021b0a7223 */ /* 0x040fe2000000000a */
[--C-:B------:R-:W-:Y:S02]  /*77f0*/  HADD2.F32 R2, -RZ, R38.reuse.H0_H0 ;  /* 0x20000026ff027230 */ /* 0x100fe40000004100 */
[----:B------:R-:W-:Y:S01]  /*7800*/  FFMA R15, R27, R0, R15 ;  /* 0x000000001b0f7223 */ /* 0x000fe2000000000f */
[----:B------:R-:W-:Y:S01]  /*7810*/  HADD2.F32 R0, -RZ, R38.H1_H1 ;  /* 0x30000026ff007230 */ /* 0x000fe20000004100 */
[----:B------:R-:W-:Y:S01]  /*7820*/  F2FP.F16.F32.PACK_AB R34, R5, R4 ;  /* 0x000000040522723e */ /* 0x000fe200000000ff */
        /* <DEDUP_REMOVED lines=14> */
[----:B------:R-:W-:Y:S02]  /*7910*/  F2FP.F16.F32.PACK_AB R11, R19, R14 ;  /* 0x0000000e130b723e */ /* 0x000fe400000000ff */
[----:B------:R-:W-:Y:S02]  /*7920*/  MOV R2, UR46 ;  /* 0x0000002e00027c02 */ /* 0x000fe40008000f00 */
[----:B------:R-:W-:Y:S01]  /*7930*/  MOV R0, UR47 ;  /* 0x0000002f00007c02 */ /* 0x000fe20008000f00 */
[----:B------:R1:W-:Y:S01]  /*7940*/  STS.128 [R63+0x1200], R8 ;  /* 0x001200083f007388 */ /* 0x0003e20000000c00 */
[----:B------:R-:W-:Y:S02]  /*7950*/  @P6 LEA R2, R2, UR43, 0x3 ;  /* 0x0000002b02026c11 */ /* 0x000fe4000f8e18ff */
[----:B------:R-:W-:Y:S02]  /*7960*/  @P6 SHF.L.U32 R3, R60, 0x1f, RZ ;  /* 0x0000001f3c036819 */ /* 0x000fe400000006ff */
[----:B------:R-:W-:Y:S01]  /*7970*/  @P6 IADD3 R2, PT, PT, R2, 0x70, RZ ;  /* 0x0000007002026810 */ /* 0x000fe20007ffe0ff */
[----:B------:R-:W-:Y:S01]  /*7980*/  @!PT LDS RZ, [RZ] ;  /* 0x00000000fffff984 */ /* 0x000fe20000000800 */
[----:B------:R-:W-:Y:S01]  /*7990*/  @!PT LDS RZ, [RZ] ;  /* 0x00000000fffff984 */ /* 0x000fe20000000800 */
[----:B------:R-:W-:Y:S01]  /*79a0*/  @!PT LDS RZ, [RZ] ;  /* 0x00000000fffff984 */ /* 0x000fe20000000800 */
[----:B------:R-:W-:Y:S01]  /*79b0*/  @!PT LDS RZ, [RZ] ;  /* 0x00000000fffff984 */ /* 0x000fe20000000800 */
[----:B------:R2:W-:Y:S06]  /*79c0*/  MEMBAR.ALL.CTA ;  /* 0x0000000000007992 */ /* 0x0005ec0000008000 */
[----:B--2---:R-:W2:Y:S01]  /*79d0*/  FENCE.VIEW.ASYNC.S ;  /* 0x00000000000073c6 */ /* 0x004ea20000000000 */
[----:B------:R-:W-:Y:S02]  /*79e0*/  @P6 PRMT R0, R0, 0x654, R2 ;  /* 0x0000065400006816 */ /* 0x000fe40000000002 */
[----:B------:R-:W-:Y:S01]  /*79f0*/  LEA R2, R26, UR43, 0x3 ;  /* 0x0000002b1a027c11 */ /* 0x000fe2000f8e18ff */
[----:B--2---:R-:W-:Y:S06]  /*7a00*/  BAR.SYNC.DEFER_BLOCKING 0x1, 0x80 ;  /* 0x0042000000007b1d */ /* 0x004fec0000010000 */
[----:B------:R-:W-:Y:S05]  /*7a10*/  @P0 BRA `(.L_x_127) ;  /* 0x00000000003c0947 */ /* 0x000fea0003800000 */
[----:B------:R-:W2:Y:S01]  /*7a20*/  LDCU.64 UR6, c[0x0][0x348] ;  /* 0x00006900ff0677ac */ /* 0x000ea20008000a00 */
[----:B------:R-:W-:Y:S02]  /*7a30*/  UIADD3 UR13, UPT, UPT, UR49, 0x10, URZ ;  /* 0x00000010310d7890 */ /* 0x000fe4000fffe0ff */
[----:B------:R-:W-:Y:S01]  /*7a40*/  UIADD3 UR12, UPT, UPT, UR43, 0x1200, URZ ;  /* 0x000012002b0c7890 */ /* 0x000fe2000fffe0ff */
[----:B------:R-:W-:Y:S01]  /*7a50*/  UMOV UR14, UR50 ;  /* 0x00000032000e7c82 */ /* 0x000fe20008000000 */
[----:B------:R-:W-:Y:S01]  /*7a60*/  UMOV UR15, UR36 ;  /* 0x00000024000f7c82 */ /* 0x000fe20008000000 */
[----:B------:R-:W-:Y:S02]  /*7a70*/  UIADD3 UR9, UPT, UPT, UR49, 0x50, URZ ;  /* 0x0000005031097890 */ /* 0x000fe4000fffe0ff */
[----:B------:R-:W-:Y:S01]  /*7a80*/  UIADD3 UR8, UPT, UPT, UR43, 0x1a00, URZ ;  /* 0x00001a002b087890 */ /* 0x000fe2000fffe0ff */
[----:B------:R-:W-:Y:S01]  /*7a90*/  UMOV UR10, UR50 ;  /* 0x00000032000a7c82 */ /* 0x000fe20008000000 */
[----:B------:R-:W-:Y:S01]  /*7aa0*/  UMOV UR11, UR36 ;  /* 0x00000024000b7c82 */ /* 0x000fe20008000000 */
[----:B--2---:R-:W-:Y:S04]  /*7ab0*/  UIADD3 UR4, UP0, UPT, UR6, 0x680, URZ ;  /* 0x0000068006047890 */ /* 0x004fe8000ff1e0ff */
[----:B------:R-:W-:Y:S09]  /*7ac0*/  UIADD3.X UR5, UPT, UPT, URZ, UR7, URZ, UP0, !UPT ;  /* 0x00000007ff057290 */ /* 0x000ff200087fe4ff */
[----:B------:R2:W-:Y:S01]  /*7ad0*/  UTMASTG.3D [UR12], [UR4] ;  /* 0x0000000c040073b5 */ /* 0x0005e20008010000 */
[----:B------:R2:W-:Y:S01]  /*7ae0*/  UTMASTG.3D [UR8], [UR4] ;  /* 0x00000008040073b5 */ /* 0x0005e20008010000 */
[----:B------:R0:W-:Y:S01]  /*7af0*/  UTMACMDFLUSH ;  /* 0x00000000000079b7 */ /* 0x0001e20000000000 */
[----:B--2---:R-:W-:Y:S04]  /*7b00*/  DEPBAR.LE SB0, 0x1 ;  /* 0x000080400000791a */ /* 0x004fe80000000000 */
.L_x_127:
[----:B------:R-:W-:Y:S05]  /*7b10*/  BSYNC.RECONVERGENT B0 ;  /* 0x0000000000007941 */ /* 0x000fea0003800200 */
.L_x_126:
[----:B------:R-:W-:Y:S01]  /*7b20*/  BAR.SYNC.DEFER_BLOCKING 0x1, 0x80 ;  /* 0x0042000000007b1d */ /* 0x000fe20000010000 */
[----:B------:R-:W-:Y:S04]  /*7b30*/  UIADD3 UR4, UPT, UPT, UR46, 0x1, URZ ;  /* 0x000000012e047890 */ /* 0x000fe8000fffe0ff */
[----:B------:R-:W-:Y:S04]  /*7b40*/  UISETP.NE.AND UP0, UPT, UR4, 0x4, UPT ;  /* 0x000000040400788c */ /* 0x000fe8000bf05270 */
[----:B------:R-:W-:Y:S01]  /*7b50*/  USEL UR44, UR4, URZ, UP0 ;  /* 0x000000ff042c7287 */ /* 0x000fe20008000000 */
[----:B------:R2:W-:Y:S01]  /*7b60*/  @P6 SYNCS.ARRIVE.TRANS64.RED.A1T0 RZ, [R0+URZ], RZ ;  /* 0x000000ff00ff69a7 */ /* 0x0005e200081004ff */
[----:B------:R-:W-:Y:S01]  /*7b70*/  BSSY B1, `(.L_x_128) ;  /* 0x0000013000017945 */ /* 0x000fe20003800000 */
[----:B------:R-:W3:Y:S02]  /*7b80*/  @P6 SYNCS.PHASECHK.TRANS64.TRYWAIT P0, [R2+URZ+0x50], R3 ;  /* 0x00005003020065a7 */ /* 0x000ee400080011ff */
[----:B---3--:R-:W-:Y:S01]  /*7b90*/  @P6 SEL R64, RZ, 0x1, !P0 ;  /* 0x00000001ff406807 */ /* 0x008fe20004000000 */
[----:B--2---:R-:W-:Y:S06]  /*7ba0*/  @!P6 BRA `(.L_x_129) ;  /* 0x00000000003ce947 */ /* 0x004fec0003800000 */
[----:B------:R-:W-:Y:S01]  /*7bb0*/  ISETP.NE.AND P1, PT, R65, RZ, PT ;  /* 0x000000ff4100720c */ /* 0x000fe20003f25270 */
[----:B------:R-:W-:Y:S01]  /*7bc0*/  BSSY B0, `(.L_x_130) ;  /* 0x0000009000007945 */ /* 0x000fe20003800000 */
[----:B------:R-:W-:Y:S11]  /*7bd0*/  ISETP.NE.AND P0, PT, R64, RZ, PT ;  /* 0x000000ff4000720c */ /* 0x000ff60003f05270 */
[----:B------:R-:W-:Y:S05]  /*7be0*/  @P1 IMAD R3, R26, 0x1000, R57 ;  /* 0x000010001a031824 */ /* 0x000fea00078e0239 */
[----:B------:R-:W-:Y:S05]  /*7bf0*/  @P1 IADD3 R0, PT, PT, R3, UR43, RZ ;  /* 0x0000002b03001c10 */ /* 0x000fea000fffe0ff */
[----:B------:R-:W-:Y:S01]  /*7c00*/  @P1 IMAD.IADD R0, R66, 0x1, R0 ;  /* 0x0000000142001824 */ /* 0x000fe200078e0200 */
[----:B------:R-:W-:Y:S06]  /*7c10*/  @P0 BRA `(.L_x_131) ;  /* 0x00000000000c0947 */ /* 0x000fec0003800000 */
[----:B------:R-:W-:Y:S04]  /*7c20*/  SHF.L.U32 R4, R60, 0x1f, RZ ;  /* 0x0000001f3c047819 */ /* 0x000fe800000006ff */
[----:B------:R-:W2:Y:S02]  /*7c30*/  SYNCS.PHASECHK.TRANS64.TRYWAIT P0, [R2+URZ+0x50], R4 ;  /* 0x00005004020075a7 */ /* 0x000ea400080011ff */
[----:B--2---:R-:W-:Y:S05]  /*7c40*/  @!P0 BRA `(.L_x_132) ;  /* 0x00000020001c8947 */ /* 0x004fea0003800000 */
.L_x_131:
[----:B------:R-:W-:Y:S05]  /*7c50*/  BSYNC B0 ;  /* 0x0000000000007941 */ /* 0x000fea0003800000 */
.L_x_130:
[----:B------:R-:W-:Y:S02]  /*7c60*/  ISETP.NE.AND P0, PT, R65, RZ, PT ;  /* 0x000000ff4100720c */ /* 0x000fe40003f05270 */
[----:B------:R-:W-:Y:S11]  /*7c70*/  IADD3 R26, PT, PT, R26, 0x1, RZ ;  /* 0x000000011a1a7810 */ /* 0x000ff60007ffe0ff */
[----:B------:R3:W4:Y:S04]  /*7c80*/  @P0 LDS.128 R28, [R3+UR43+0x200] ;  /* 0x0002002b031c0984 */ /* 0x0007280008000c00 */
[----:B------:R3:W1:Y:S02]  /*7c90*/  @P0 LDS.128 R36, [R0+0x200] ;  /* 0x0002000000240984 */ /* 0x0006640000000c00 */
.L_x_129:
[----:B------:R-:W-:Y:S05]  /*7ca0*/  BSYNC B1 ;  /* 0x0000000000017941 */ /* 0x000fea0003800000 */
.L_x_128:
[----:B---3--:R-:W-:Y:S05]  /*7cb0*/  VIADD R0, R25, 0x20 ;  /* 0x0000002019007836 */ /* 0x008fea0000000000 */
[----:B------:R-:W-:Y:S04]  /*7cc0*/  SHF.R.U32.HI R0, RZ, 0x15, R0 ;  /* 0x00000015ff007819 */ /* 0x000fe80000011600 */
[----:B------:R-:W-:Y:S11]  /*7cd0*/  LOP3.LUT P0, RZ, R0, 0x3, R51, 0x48, !PT ;  /* 0x0000000300ff7812 */ /* 0x000ff60007804833 */
[----:B------:R-:W-:Y:S02]  /*7ce0*/  @!UPT UIADD3 URZ, UPT, UPT, URZ, URZ, URZ ;  /* 0x000000fffffff290 */ /* 0x000fe4000fffe0ff */
[----:B------:R-:W-:Y:S05]  /*7cf0*/  @!P0 BRA `(.L_x_133) ;  /* 0x0000000000408947 */ /* 0x000fea0003800000 */
[----:B------:R-:W3:Y:S01]  /*7d00*/  LDCU.64 UR8, c[0x4][0x70] ;  /* 0x01000e00ff0877ac */ /* 0x000ee20008000a00 */
[----:B------:R-:W-:Y:S01]  /*7d10*/  MOV R3, 0x0 ;  /* 0x0000000000037802 */ /* 0x000fe20000000f00 */
[----:B------:R-:W-:Y:S02]  /*7d20*/  HFMA2 R12, -RZ, RZ, 0, 5.9604644775390625e-08 ;  /* 0x00000001ff0c7431 */ /* 0x000fe400000001ff */
[----:B-1----:R-:W-:Y:S02]  /*7d30*/  IMAD.MOV.U32 R8, RZ, RZ, 0x192 ;  /* 0x00000192ff087424 */ /* 0x002fe400078e00ff */
[----:B------:R-:W-:Y:S01]  /*7d40*/  IMAD.MOV.U32 R13, RZ, RZ, RZ ;  /* 0x000000ffff0d7224 */ /* 0x000fe200078e00ff */
[----:B------:R-:W1:Y:S01]  /*7d50*/  LDCU.64 UR6, c[0x4][0x78] ;  /* 0x01000f00ff0677ac */ /* 0x000e620008000a00 */
[----:B--2---:R-:W2:Y:S01]  /*7d60*/  LDC.64 R2, c[0x4][R3] ;  /* 0x0100000003027b82 */ /* 0x004ea20000000a00 */
[----:B------:R-:W5:Y:S01]  /*7d70*/  LDCU.64 UR4, c[0x4][0x10] ;  /* 0x01000200ff0477ac */ /* 0x000f620008000a00 */
[----:B---3--:R-:W-:Y:S01]  /*7d80*/  MOV R5, UR9 ;  /* 0x0000000900057c02 */ /* 0x008fe20008000f00 */
[----:B------:R-:W-:Y:S01]  /*7d90*/  IMAD.U32 R4, RZ, RZ, UR8 ;  /* 0x00000008ff047e24 */ /* 0x000fe2000f8e00ff */
[----:B-1----:R-:W-:Y:S01]  /*7da0*/  MOV R7, UR7 ;  /* 0x0000000700077c02 */ /* 0x002fe20008000f00 */
[----:B------:R-:W-:Y:S01]  /*7db0*/  IMAD.U32 R6, RZ, RZ, UR6 ;  /* 0x00000006ff067e24 */ /* 0x000fe2000f8e00ff */
[----:B-----5:R-:W-:Y:S01]  /*7dc0*/  MOV R11, UR5 ;  /* 0x00000005000b7c02 */ /* 0x020fe20008000f00 */
[----:B------:R-:W-:Y:S02]  /*7dd0*/  IMAD.U32 R10, RZ, RZ, UR4 ;  /* 0x00000004ff0a7e24 */ /* 0x000fe4000f8e00ff */
[----:B------:R-:W-:Y:S07]  /*7de0*/  LEPC R20, `(.L_x_133) ;  /* 0x000000001014794e */ /* 0x000fee0000000000 */
[----:B--2-4-:R-:W-:Y:S05]  /*7df0*/  CALL.ABS.NOINC R2 ;  /* 0x0000000002007343 */ /* 0x014fea0003c00000 */
.L_x_133:
[----:B------:R-:W-:Y:S01]  /*7e00*/  ISETP.NE.AND P6, PT, R62, RZ, PT ;  /* 0x000000ff3e00720c */ /* 0x000fe20003fc5270 */
[----:B------:R-:W-:Y:S05]  /*7e10*/  WARPSYNC.ALL ;  /* 0x0000000000007948 */ /* 0x000fea0003800000 */
[----:B------:R-:W-:Y:S01]  /*7e20*/  R2UR UR4, R25 ;  /* 0x00000000190472ca */ /* 0x000fe200000e0000 */
[----:B----4-:R-:W-:Y:S01]  /*7e30*/  HADD2.F32 R3, -RZ, R28.H0_H0 ;  /* 0x2000001cff037230 */ /* 0x010fe20000004100 */
[----:B------:R-:W-:Y:S01]  /*7e40*/  ISETP.NE.AND P0, PT, R61, RZ, PT ;  /* 0x000000ff3d00720c */ /* 0x000fe20003f05270 */
[----:B------:R-:W-:Y:S01]  /*7e50*/  HADD2.F32 R20, -RZ, R30.H0_H0 ;  /* 0x2000001eff147230 */ /* 0x000fe20000004100 */
[----:B------:R-:W-:Y:S09]  /*7e60*/  BSSY.RECONVERGENT B0, `(.L_x_134) ;  /* 0x0000058000007945 */ /* 0x000ff20003800200 */
[----:B-12---:R-:W1:Y:S02]  /*7e70*/  LDTM.x16 R4, tmem[UR4+0x20] ;  /* 0x00002004000479ee */ /* 0x006e640008240000 */
        /* <DEDUP_REMOVED lines=59> */
[----:B------:R-:W-:Y:S02]  /*8230*/  LEA R3, R26, UR43, 0x3 ;  /* 0x0000002b1a037c11 */ /* 0x000fe4000f8e18ff */
        /* <DEDUP_REMOVED lines=8> */
[----:B------:R-:W-:Y:S01]  /*82c0*/  @P6 SHF.L.U32 R2, R60, 0x1f, RZ ;  /* 0x0000001f3c026819 */ /* 0x000fe200000006ff */
        /* <DEDUP_REMOVED lines=17> */
.L_x_135:
[----:B------:R-:W-:Y:S05]  /*83e0*/  BSYNC.RECONVERGENT B0 ;  /* 0x0000000000007941 */ /* 0x000fea0003800200 */
.L_x_134:
        /* <DEDUP_REMOVED lines=19> */
.L_x_139:
[----:B------:R-:W-:Y:S05]  /*8520*/  BSYNC B0 ;  /* 0x0000000000007941 */ /* 0x000fea0003800000 */
.L_x_138:
[----:B------:R-:W-:Y:S11]  /*8530*/  ISETP.NE.AND P0, PT, R65, RZ, PT ;  /* 0x000000ff4100720c */ /* 0x000ff60003f05270 */
[----:B------:R-:W-:Y:S02]  /*8540*/  @!UPT UIADD3 URZ, UPT, UPT, URZ, URZ, URZ ;  /* 0x000000fffffff290 */ /* 0x000fe4000fffe0ff */
[----:B------:R3:W4:Y:S04]  /*8550*/  @P0 LDS.128 R28, [R26+UR43+0x200] ;  /* 0x0002002b1a1c0984 */ /* 0x0007280008000c00 */
[----:B------:R3:W1:Y:S02]  /*8560*/  @P0 LDS.128 R36, [R66+0x200] ;  /* 0x0002000042240984 */ /* 0x0006640000000c00 */
.L_x_137:
[----:B------:R-:W-:Y:S05]  /*8570*/  BSYNC B1 ;  /* 0x0000000000017941 */ /* 0x000fea0003800000 */
.L_x_136:
[----:B--2---:R-:W-:Y:S05]  /*8580*/  VIADD R0, R25, 0x30 ;  /* 0x0000003019007836 */ /* 0x004fea0000000000 */
[----:B------:R-:W-:Y:S04]  /*8590*/  SHF.R.U32.HI R0, RZ, 0x15, R0 ;  /* 0x00000015ff007819 */ /* 0x000fe80000011600 */
[----:B------:R-:W-:Y:S11]  /*85a0*/  LOP3.LUT P0, RZ, R0, 0x3, R51, 0x48, !PT ;  /* 0x0000000300ff7812 */ /* 0x000ff60007804833 */
[----:B------:R-:W-:Y:S02]  /*85b0*/  @!UPT UIADD3 URZ, UPT, UPT, URZ, URZ, URZ ;  /* 0x000000fffffff290 */ /* 0x000fe4000fffe0ff */
[----:B------:R-:W-:Y:S05]  /*85c0*/  @!P0 BRA `(.L_x_141) ;  /* 0x0000000000408947 */ /* 0x000fea0003800000 */
[----:B------:R-:W2:Y:S01]  /*85d0*/  LDCU.64 UR8, c[0x4][0x70] ;  /* 0x01000e00ff0877ac */ /* 0x000ea20008000a00 */
[----:B------:R-:W-:Y:S01]  /*85e0*/  MOV R3, 0x0 ;  /* 0x0000000000037802 */ /* 0x000fe20000000f00 */
        /* <DEDUP_REMOVED lines=14> */
.L_x_141:
[----:B------:R-:W-:Y:S01]  /*86d0*/  ISETP.NE.AND P0, PT, R61, RZ, PT ;  /* 0x000000ff3d00720c */ /* 0x000fe20003f05270 */
[----:B------:R-:W-:Y:S05]  /*86e0*/  WARPSYNC.ALL ;  /* 0x0000000000007948 */ /* 0x000fea0003800000 */
[----:B------:R-:W-:Y:S01]  /*86f0*/  R2UR UR4, R25 ;  /* 0x00000000190472ca */ /* 0x000fe200000e0000 */
[--C-:B----4-:R-:W-:Y:S01]  /*8700*/  HADD2.F32 R20, -RZ, R28.reuse.H0_H0 ;  /* 0x2000001cff147230 */ /* 0x110fe20000004100 */
[----:B------:R-:W-:Y:S01]  /*8710*/  IADD3 R54, PT, PT, R54, 0xe0, RZ ;  /* 0x000000e036367810 */ /* 0x000fe20007ffe0ff */
[----:B------:R-:W-:Y:S01]  /*8720*/  HADD2.F32 R21, -RZ, R28.H1_H1 ;  /* 0x3000001cff157230 */ /* 0x000fe20000004100 */
[----:B------:R-:W-:Y:S01]  /*8730*/  BSSY.RECONVERGENT B0, `(.L_x_142) ;  /* 0x0000054000007945 */ /* 0x000fe20003800200 */
[--C-:B------:R-:W-:Y:S01]  /*8740*/  HADD2.F32 R25, -RZ, R29.reuse.H0_H0 ;  /* 0x2000001dff197230 */ /* 0x100fe20000004100 */
[----:B------:R-:W-:Y:S01]  /*8750*/  LOP3.LUT R54, R54, 0xfefffff8, RZ, 0xc0, !PT ;  /* 0xfefffff836367812 */ /* 0x000fe200078ec0ff */
[----:B---3--:R-:W-:Y:S02]  /*8760*/  HADD2.F32 R26, -RZ, R29.H1_H1 ;  /* 0x3000001dff1a7230 */ /* 0x008fe40000004100 */
[--C-:B------:R-:W-:Y:S02]  /*8770*/  HADD2.F32 R28, -RZ, R30.reuse.H0_H0 ;  /* 0x2000001eff1c7230 */ /* 0x100fe40000004100 */
[----:B------:R-:W-:Y:S02]  /*8780*/  HADD2.F32 R29, -RZ, R30.H1_H1 ;  /* 0x3000001eff1d7230 */ /* 0x000fe40000004100 */
[----:B-1----:R-:W1:Y:S01]  /*8790*/  LDTM.x16 R4, tmem[UR4+0x30] ;  /* 0x00003004000479ee */ /* 0x002e620008240000 */
[----:B------:R-:W-:Y:S01]  /*87a0*/  NOP ;  /* 0x0000000000007918 */ /* 0x000fe20000000000 */
[----:B-1----:R1:W-:Y:S01]  /*87b0*/  SYNCS.ARRIVE.TRANS64.RED.A1T0 RZ, [R54+URZ], RZ ;  /* 0x000000ff36ff79a7 */ /* 0x0023e200081004ff */
[--C-:B------:R-:W-:Y:S02]  /*87c0*/  HADD2.F32 R30, -RZ, R31.reuse.H0_H0 ;  /* 0x2000001fff1e7230 */ /* 0x100fe40000004100 */
[----:B------:R-:W-:Y:S02]  /*87d0*/  HADD2.F32 R31, -RZ, R31.H1_H1 ;  /* 0x3000001fff1f7230 */ /* 0x000fe40000004100 */
        /* <DEDUP_REMOVED lines=8> */
[C---:B------:R-:W-:Y:S01]  /*8860*/  FMUL R4, R24.reuse, R4 ;  /* 0x0000000418047220 */ /* 0x040fe20000400000 */
[C---:B------:R-:W-:Y:S01]  /*8870*/  FMUL R5, R24.reuse, R5 ;  /* 0x0000000518057220 */ /* 0x040fe20000400000 */
[C---:B------:R-:W-:Y:S01]  /*8880*/  FMUL R6, R24.reuse, R6 ;  /* 0x0000000618067220 */ /* 0x040fe20000400000 */
[C---:B------:R-:W-:Y:S01]  /*8890*/  FMUL R7, R24.reuse, R7 ;  /* 0x0000000718077220 */ /* 0x040fe20000400000 */
[C---:B------:R-:W-:Y:S01]  /*88a0*/  FFMA R4, R27.reuse, R20, R4 ;  /* 0x000000141b047223 */ /* 0x040fe20000000004 */
        /* <DEDUP_REMOVED lines=15> */
[C---:B------:R-:W-:Y:S01]  /*89a0*/  FMUL R12, R24.reuse, R16 ;  /* 0x00000010180c7220 */ /* 0x040fe20000400000 */
[C---:B------:R-:W-:Y:S01]  /*89b0*/  FFMA R0, R27.reuse, R32, R0 ;  /* 0x000000201b007223 */ /* 0x040fe20000000000 */
[C---:B------:R-:W-:Y:S01]  /*89c0*/  FMUL R13, R24.reuse, R17 ;  /* 0x00000011180d7220 */ /* 0x040fe20000400000 */
[----:B------:R-:W-:Y:S01]  /*89d0*/  FFMA R2, R27, R33, R2 ;  /* 0x000000211b027223 */ /* 0x000fe20000000002 */
[----:B------:R-:W-:Y:S01]  /*89e0*/  F2FP.F16.F32.PACK_AB R4, R5, R4 ;  /* 0x000000040504723e */ /* 0x000fe200000000ff */
[C---:B------:R-:W-:Y:S01]  /*89f0*/  FMUL R14, R24.reuse, R18 ;  /* 0x00000012180e7220 */ /* 0x040fe20000400000 */
[----:B------:R-:W-:Y:S01]  /*8a00*/  FFMA R3, R27, R34, R3 ;  /* 0x000000221b037223 */ /* 0x000fe20000000003 */
[----:B------:R-:W-:Y:S01]  /*8a10*/  F2FP.F16.F32.PACK_AB R5, R7, R6 ;  /* 0x000000060705723e */ /* 0x000fe200000000ff */
[----:B------:R-:W-:Y:S01]  /*8a20*/  FFMA R15, R27, R35, R15 ;  /* 0x000000231b0f7223 */ /* 0x000fe2000000000f */
[----:B------:R-:W-:Y:S01]  /*8a30*/  FMUL R19, R24, R19 ;  /* 0x0000001318137220 */ /* 0x000fe20000400000 */
[----:B------:R-:W-:Y:S01]  /*8a40*/  F2FP.F16.F32.PACK_AB R6, R9, R8 ;  /* 0x000000080906723e */ /* 0x000fe200000000ff */
[----:B------:R-:W-:Y:S01]  /*8a50*/  FFMA R12, R27, R36, R12 ;  /* 0x000000241b0c7223 */ /* 0x000fe2000000000c */
[----:B------:R-:W-:Y:S01]  /*8a60*/  F2FP.F16.F32.PACK_AB R7, R11, R10 ;  /* 0x0000000a0b07723e */ /* 0x000fe200000000ff */
[C---:B------:R-:W-:Y:S01]  /*8a70*/  FFMA R13, R27.reuse, R37, R13 ;  /* 0x000000251b0d7223 */ /* 0x040fe2000000000d */
[C---:B------:R-:W-:Y:S01]  /*8a80*/  FFMA R14, R27.reuse, R38, R14 ;  /* 0x000000261b0e7223 */ /* 0x040fe2000000000e */
[----:B------:R-:W-:Y:S01]  /*8a90*/  FFMA R19, R27, R39, R19 ;  /* 0x000000271b137223 */ /* 0x000fe20000000013 */
[----:B------:R-:W-:Y:S01]  /*8aa0*/  F2FP.F16.F32.PACK_AB R16, R2, R0 ;  /* 0x000000000210723e */ /* 0x000fe200000000ff */
[----:B------:R1:W-:Y:S01]  /*8ab0*/  STS.128 [R57+UR43+0x3200], R4 ;  /* 0x0032000439007988 */ /* 0x0003e20008000c2b */
        /* <DEDUP_REMOVED lines=27> */
.L_x_143:
[----:B------:R-:W-:Y:S05]  /*8c70*/  BSYNC.RECONVERGENT B0 ;  /* 0x0000000000007941 */ /* 0x000fea0003800200 */
.L_x_142:
[----:B------:R-:W-:Y:S01]  /*8c80*/  BAR.SYNC.DEFER_BLOCKING 0x1, 0x80 ;  /* 0x0042000000007b1d */ /* 0x000fe20000010000 */
[----:B------:R-:W-:Y:S01]  /*8c90*/  UISETP.NE.AND UP0, UPT, UR52, -0x4, UPT ;  /* 0xfffffffc3400788c */ /* 0x000fe2000bf05270 */
[----:B------:R-:W-:Y:S08]  /*8ca0*/  IADD3 R22, PT, PT, R22, 0x1, RZ ;  /* 0x0000000116167810 */ /* 0x000ff00007ffe0ff */
[----:B------:R-:W-:Y:S05]  /*8cb0*/  BRA.U !UP0, `(.L_x_144) ;  /* 0x0000000108287547 */ /* 0x000fea000b800000 */
[----:B------:R-:W-:Y:S01]  /*8cc0*/  ISETP.NE.AND P0, PT, R62, RZ, PT ;  /* 0x000000ff3e00720c */ /* 0x000fe20003f05270 */
[----:B------:R-:W-:Y:S01]  /*8cd0*/  IMAD.U32 R2, RZ, RZ, UR46 ;  /* 0x0000002eff027e24 */ /* 0x000fe2000f8e00ff */
[----:B------:R-:W-:Y:S01]  /*8ce0*/  UIADD3 UR4, UPT, UPT, UR46, 0x1, URZ ;  /* 0x000000012e047890 */ /* 0x000fe2000fffe0ff */
[----:B------:R-:W-:Y:S03]  /*8cf0*/  IMAD.U32 R0, RZ, RZ, UR47 ;  /* 0x0000002fff007e24 */ /* 0x000fe6000f8e00ff */
[----:B------:R-:W-:Y:S04]  /*8d00*/  UISETP.NE.AND UP0, UPT, UR4, 0x4, UPT ;  /* 0x000000040400788c */ /* 0x000fe8000bf05270 */
[----:B------:R-:W-:Y:S03]  /*8d10*/  USEL UR46, UR4, URZ, UP0 ;  /* 0x000000ff042e7287 */ /* 0x000fe60008000000 */
[----:B------:R-:W-:Y:S05]  /*8d20*/  @P0 LEA R2, R2, UR43, 0x3 ;  /* 0x0000002b02020c11 */ /* 0x000fea000f8e18ff */
[----:B------:R-:W-:Y:S05]  /*8d30*/  @P0 VIADD R2, R2, 0x70 ;  /* 0x0000007002020836 */ /* 0x000fea0000000000 */
[----:B------:R-:W-:Y:S04]  /*8d40*/  @P0 PRMT R0, R0, 0x654, R2 ;  /* 0x0000065400000816 */ /* 0x000fe80000000002 */
[----:B------:R2:W-:Y:S03]  /*8d50*/  @P0 SYNCS.ARRIVE.TRANS64.RED.A1T0 RZ, [R0+URZ], RZ ;  /* 0x000000ff00ff09a7 */ /* 0x0005e600081004ff */
.L_x_144:
[----:B------:R-:W-:Y:S01]  /*8d60*/  R2UR UR4, R52 ;  /* 0x00000000340472ca */ /* 0x000fe200000e0000 */
[----:B------:R-:W-:Y:S01]  /*8d70*/  UISETP.NE.AND UP0, UPT, UR62, URZ, UPT ;  /* 0x000000ff3e00728c */ /* 0x000fe2000bf05270 */
[----:B------:R-:W-:Y:S01]  /*8d80*/  ISETP.NE.AND P0, PT, R56, 0x2, PT ;  /* 0x000000023800780c */ /* 0x000fe20003f05270 */
[----:B------:R-:W-:Y:S01]  /*8d90*/  UIADD3 UR20, UPT, UPT, UR38, UR63, URZ ;  /* 0x0000003f26147290 */ /* 0x000fe2000fffe0ff */
[----:B------:R-:W-:Y:S01]  /*8da0*/  ISETP.NE.AND P1, PT, R22, 0x4, PT ;  /* 0x000000041600780c */ /* 0x000fe20003f25270 */
[----:B------:R-:W-:Y:S01]  /*8db0*/  UIADD3 UR52, UPT, UPT, UR52, 0x4, URZ ;  /* 0x0000000434347890 */ /* 0x000fe2000fffe0ff */
[----:B------:R-:W-:Y:S01]  /*8dc0*/  SEL R2, RZ, 0x1, P0 ;  /* 0x00000001ff027807 */ /* 0x000fe20000000000 */
[----:B------:R-:W-:Y:S01]  /*8dd0*/  UMOV UR36, UR61 ;  /* 0x0000003d00247c82 */ /* 0x000fe20008000000 */
[----:B--2---:R-:W-:Y:S02]  /*8de0*/  SEL R0, RZ, 0x1, P1 ;  /* 0x00000001ff007807 */ /* 0x004fe40000800000 */
[----:B------:R-:W-:Y:S02]  /*8df0*/  LOP3.LUT R58, R58, R2, RZ, 0x3c, !PT ;  /* 0x000000023a3a7212 */ /* 0x000fe400078e3cff */
[----:B------:R-:W-:Y:S01]  /*8e00*/  LOP3.LUT R59, R59, R0, RZ, 0x3c, !PT ;  /* 0x000000003b3b7212 */ /* 0x000fe200078e3cff */
[----:B------:R-:W-:Y:S01]  /*8e10*/  UIADD3 UR28, UPT, UPT, UR37, UR4, URZ ;  /* 0x00000004251c7290 */ /* 0x000fe2000fffe0ff */
[----:B------:R-:W-:Y:S02]  /*8e20*/  SEL R56, R56, RZ, P0 ;  /* 0x000000ff38387207 */ /* 0x000fe40000000000 */
[----:B------:R-:W-:Y:S01]  /*8e30*/  SEL R22, R22, RZ, P1 ;  /* 0x000000ff16167207 */ /* 0x000fe20000800000 */
[----:B------:R-:W-:Y:S08]  /*8e40*/  BRA.U UP0, `(.L_x_145) ;  /* 0xffffffcd00787547 */ /* 0x000ff0000b83ffff */
[----:B------:R-:W2:Y:S01]  /*8e50*/  LDCU.64 UR4, c[0x0][0x888] ;  /* 0x00011100ff0477ac */ /* 0x000ea20008000a00 */
[----:B------:R-:W3:Y:S01]  /*8e60*/  LDCU.64 UR6, c[0x0][0x890] ;  /* 0x00011200ff0677ac */ /* 0x000ee20008000a00 */
[----:B--2---:R-:W-:Y:S02]  /*8e70*/  ISETP.NE.U32.AND P2, PT, RZ, UR4, PT ;  /* 0x00000004ff007c0c */ /* 0x004fe4000bf45070 */
[----:B---3--:R-:W-:Y:S02]  /*8e80*/  ISETP.NE.U32.AND P1, PT, RZ, UR6, PT ;  /* 0x00000006ff007c0c */ /* 0x008fe4000bf25070 */
[----:B------:R-:W-:Y:S02]  /*8e90*/  ISETP.NE.AND.EX P2, PT, RZ, UR5, PT, P2 ;  /* 0x00000005ff007c0c */ /* 0x000fe4000bf45320 */
[----:B------:R-:W-:-:S13]  /*8ea0*/  ISETP.NE.AND.EX P0, PT, RZ, UR7, PT, P1 ;  /* 0x00000007ff007c0c */ /* 0x000fda000bf05310 */
[----:B------:R-:W-:Y:S05]  /*8eb0*/  @P2 BRA P0, `(.L_x_146) ;  /* 0x00000000003c2947 */ /* 0x000fea0000000000 */
[----:B------:R-:W-:-:S13]  /*8ec0*/  ISETP.NE.AND.EX P1, PT, RZ, UR7, PT, P1 ;  /* 0x00000007ff007c0c */ /* 0x000fda000bf25310 */
[----:B------:R-:W-:Y:S05]  /*8ed0*/  @P1 BRA `(.L_x_147) ;  /* 0x00000000000c1947 */ /* 0x000fea0003800000 */
[----:B------:R-:W-:-:S13]  /*8ee0*/  FSETP.NEU.AND P0, PT, R27, RZ, PT ;  /* 0x000000ff1b00720b */ /* 0x000fda0003f0d000 */
[----:B------:R-:W-:Y:S05]  /*8ef0*/  @!P0 EXIT ;  /* 0x000000000000894d */ /* 0x000fea0003800000 */
[----:B------:R-:W-:Y:S05]  /*8f00*/  BRA `(.L_x_146) ;  /* 0x0000000000287947 */ /* 0x000fea0003800000 */
.L_x_147:
[----:B------:R-:W-:Y:S01]  /*8f10*/  ISETP.NE.AND P0, PT, R55, RZ, PT ;  /* 0x000000ff3700720c */ /* 0x000fe20003f05270 */
[----:B------:R-:W-:-:S12]  /*8f20*/  BSSY.RECONVERGENT B0, `(.L_x_146) ;  /* 0x0000008000007945 */ /* 0x000fd80003800200 */
[----:B------:R-:W-:Y:S05]  /*8f30*/  @P0 BRA `(.L_x_148) ;  /* 0x0000000000100947 */ /* 0x000fea0003800000 */
[----:B------:R-:W-:-:S04]  /*8f40*/  ISETP.NE.U32.AND P0, PT, RZ, UR4, PT ;  /* 0x00000004ff007c0c */ /* 0x000fc8000bf05070 */
[----:B------:R-:W-:-:S13]  /*8f50*/  ISETP.NE.AND.EX P0, PT, RZ, UR5, PT, P0 ;  /* 0x00000005ff007c0c */ /* 0x000fda000bf05300 */
[----:B------:R-:W-:Y:S05]  /*8f60*/  @!P0 EXIT ;  /* 0x000000000000894d */ /* 0x000fea0003800000 */
[----:B------:R-:W-:Y:S05]  /*8f70*/  BRA `(.L_x_149) ;  /* 0x0000000000087947 */ /* 0x000fea0003800000 */
.L_x_148:
[----:B------:R-:W-:-:S13]  /*8f80*/  FSETP.NEU.AND P0, PT, R27, RZ, PT ;  /* 0x000000ff1b00720b */ /* 0x000fda0003f0d000 */
[----:B------:R-:W-:Y:S05]  /*8f90*/  @!P0 EXIT ;  /* 0x000000000000894d */ /* 0x000fea0003800000 */
.L_x_149:
[----:B------:R-:W-:Y:S05]  /*8fa0*/  BSYNC.RECONVERGENT B0 ;  /* 0x0000000000007941 */ /* 0x000fea0003800200 */
.L_x_146:
[----:B------:R-:W-:Y:S01]  /*8fb0*/  ULEA UR6, UR46, UR43, 0x3 ;  /* 0x0000002b2e067291 */ /* 0x000fe2000f8e18ff */
[----:B------:R-:W-:-:S04]  /*8fc0*/  DEPBAR.LE SB0, 0x0 ;  /* 0x000080000000791a */ /* 0x000fc80000000000 */
[----:B------:R-:W-:-:S04]  /*8fd0*/  UIADD3 UR6, UPT, UPT, UR6, 0x70, URZ ;  /* 0x0000007006067890 */ /* 0x000fc8000fffe0ff */
[----:B------:R-:W-:-:S09]  /*8fe0*/  UPRMT UR6, UR47, 0x654, UR6 ;  /* 0x000006542f067896 */ /* 0x000fd20008000006 */
[----:B------:R-:W-:Y:S01]  /*8ff0*/  SYNCS.ARRIVE.TRANS64.RED.A1T0 RZ, [UR6], RZ ;  /* 0x000000ffffff79a7 */ /* 0x000fe20008100406 */
[----:B------:R-:W-:Y:S05]  /*9000*/  EXIT ;  /* 0x000000000000794d */ /* 0x000fea0003800000 */
.L_x_24:
[----:B---3--:R3:W4:Y:S02]  /*9010*/  SYNCS.PHASECHK.TRANS64.TRYWAIT P0, [R0+URZ+0x110], R2 ;  /* 0x00011002000075a7 */ /* 0x00872400080011ff */
[----:B----4-:R-:W-:Y:S05]  /*9020*/  @!P0 NANOSLEEP.SYNCS 0x989680 ;  /* 0x009896800000895d */ /* 0x010fea0003900000 */
[----:B------:R-:W4:Y:S02]  /*9030*/  @!P0 SYNCS.PHASECHK.TRANS64 P0, [R0+URZ+0x110], R2 ;  /* 0x00011002000085a7 */ /* 0x000f2400080010ff */
[----:B----4-:R-:W-:Y:S05]  /*9040*/  @!P0 BRA `(.L_x_24) ;  /* 0xfffffffc00f08947 */ /* 0x010fea000383ffff */
[----:B------:R-:W-:Y:S05]  /*9050*/  BRA `(.L_x_150) ;  /* 0xffffff8800d87947 */ /* 0x000fea000383ffff */
.L_x_27:
[----:B--2---:R-:W-:-:S07]  /*9060*/  MOV R0, UR33 ;  /* 0x0000002100007c02 */ /* 0x004fce0008000f00 */
.L_x_151:
[----:B--2---:R2:W3:Y:S02]  /*9070*/  SYNCS.PHASECHK.TRANS64.TRYWAIT P0, [R0+URZ+0x28], R3 ;  /* 0x00002803000075a7 */ /* 0x0044e400080011ff */
[----:B---3--:R-:W-:Y:S05]  /*9080*/  @!P0 NANOSLEEP.SYNCS 0x989680 ;  /* 0x009896800000895d */ /* 0x008fea0003900000 */
[----:B------:R-:W3:Y:S02]  /*9090*/  @!P0 SYNCS.PHASECHK.TRANS64 P0, [R0+URZ+0x28], R3 ;  /* 0x00002803000085a7 */ /* 0x000ee400080010ff */
[----:B---3--:R-:W-:Y:S05]  /*90a0*/  @!P0 BRA `(.L_x_151) ;  /* 0xfffffffc00f08947 */ /* 0x008fea000383ffff */
[----:B------:R-:W-:Y:S05]  /*90b0*/  BRA `(.L_x_26) ;  /* 0xffffff8c00307947 */ /* 0x000fea000383ffff */
.L_x_34:
[----:B-1----:R-:W-:-:S07]  /*90c0*/  MOV R0, UR17 ;  /* 0x0000001100007c02 */ /* 0x002fce0008000f00 */
.L_x_152:
[----:B-1----:R1:W2:Y:S02]  /*90d0*/  SYNCS.PHASECHK.TRANS64.TRYWAIT P0, [R0+URZ+0x28], R3 ;  /* 0x00002803000075a7 */ /* 0x0022a400080011ff */
[----:B--2---:R-:W-:Y:S05]  /*90e0*/  @!P0 NANOSLEEP.SYNCS 0x989680 ;  /* 0x009896800000895d */ /* 0x004fea0003900000 */
[----:B------:R-:W2:Y:S02]  /*90f0*/  @!P0 SYNCS.PHASECHK.TRANS64 P0, [R0+URZ+0x28], R3 ;  /* 0x00002803000085a7 */ /* 0x000ea400080010ff */
[----:B--2---:R-:W-:Y:S05]  /*9100*/  @!P0 BRA `(.L_x_152) ;  /* 0xfffffffc00f08947 */ /* 0x004fea000383ffff */
[----:B------:R-:W-:Y:S05]  /*9110*/  BRA `(.L_x_33) ;  /* 0xffffff9000007947 */ /* 0x000fea000383ffff */
.L_x_39:
[----:B-1----:R1:W2:Y:S02]  /*9120*/  SYNCS.PHASECHK.TRANS64.TRYWAIT P0, [R3+URZ+0xa0], R0 ;  /* 0x0000a000030075a7 */ /* 0x0022a400080011ff */
[----:B--2---:R-:W-:Y:S05]  /*9130*/  @!P0 NANOSLEEP.SYNCS 0x989680 ;  /* 0x009896800000895d */ /* 0x004fea0003900000 */
[----:B------:R-:W2:Y:S02]  /*9140*/  @!P0 SYNCS.PHASECHK.TRANS64 P0, [R3+URZ+0xa0], R0 ;  /* 0x0000a000030085a7 */ /* 0x000ea400080010ff */
[----:B--2---:R-:W-:Y:S05]  /*9150*/  @!P0 BRA `(.L_x_39) ;  /* 0xfffffffc00f08947 */ /* 0x004fea000383ffff */
[----:B------:R-:W-:Y:S05]  /*9160*/  BRA `(.L_x_153) ;  /* 0xffffff9000b87947 */ /* 0x000fea000383ffff */
.L_x_43:
[----:B------:R-:W-:-:S07]  /*9170*/  MOV R0, UR4 ;  /* 0x0000000400007c02 */ /* 0x000fce0008000f00 */
.L_x_154:
[----:B-1----:R1:W2:Y:S02]  /*9180*/  SYNCS.PHASECHK.TRANS64.TRYWAIT P0, [R0+URZ], R2 ;  /* 0x00000002000075a7 */ /* 0x0022a400080011ff */
[----:B--2---:R-:W-:Y:S05]  /*9190*/  @!P0 NANOSLEEP.SYNCS 0x989680 ;  /* 0x009896800000895d */ /* 0x004fea0003900000 */
[----:B------:R-:W2:Y:S02]  /*91a0*/  @!P0 SYNCS.PHASECHK.TRANS64 P0, [R0+URZ], R2 ;  /* 0x00000002000085a7 */ /* 0x000ea400080010ff */
[----:B--2---:R-:W-:Y:S05]  /*91b0*/  @!P0 BRA `(.L_x_154) ;  /* 0xfffffffc00f08947 */ /* 0x004fea000383ffff */
[----:B------:R-:W-:Y:S05]  /*91c0*/  BRA `(.L_x_155) ;  /* 0xffffff9800607947 */ /* 0x000fea000383ffff */
.L_x_44:
[----:B------:R-:W-:-:S07]  /*91d0*/  MOV R0, UR5 ;  /* 0x0000000500007c02 */ /* 0x000fce0008000f00 */
.L_x_156:
[----:B-1----:R1:W2:Y:S02]  /*91e0*/  SYNCS.PHASECHK.TRANS64.TRYWAIT P0, [R0+URZ], R3 ;  /* 0x00000003000075a7 */ /* 0x0022a400080011ff */
[----:B--2---:R-:W-:Y:S05]  /*91f0*/  @!P0 NANOSLEEP.SYNCS 0x989680 ;  /* 0x009896800000895d */ /* 0x004fea0003900000 */
[----:B------:R-:W2:Y:S02]  /*9200*/  @!P0 SYNCS.PHASECHK.TRANS64 P0, [R0+URZ], R3 ;  /* 0x00000003000085a7 */ /* 0x000ea400080010ff */
[----:B--2---:R-:W-:Y:S05]  /*9210*/  @!P0 BRA `(.L_x_156) ;  /* 0xfffffffc00f08947 */ /* 0x004fea000383ffff */
[----:B------:R-:W-:Y:S05]  /*9220*/  BRA `(.L_x_157) ;  /* 0xffffff98006c7947 */ /* 0x000fea000383ffff */
.L_x_45:
[----:B------:R-:W-:-:S07]  /*9230*/  MOV R0, UR5 ;  /* 0x0000000500007c02 */ /* 0x000fce0008000f00 */
.L_x_158:
[----:B-1----:R1:W2:Y:S02]  /*9240*/  SYNCS.PHASECHK.TRANS64.TRYWAIT P0, [R0+URZ], R3 ;  /* 0x00000003000075a7 */ /* 0x0022a400080011ff */
[----:B--2---:R-:W-:Y:S05]  /*9250*/  @!P0 NANOSLEEP.SYNCS 0x989680 ;  /* 0x009896800000895d */ /* 0x004fea0003900000 */
[----:B------:R-:W2:Y:S02]  /*9260*/  @!P0 SYNCS.PHASECHK.TRANS64 P0, [R0+URZ], R3 ;  /* 0x00000003000085a7 */ /* 0x000ea400080010ff */
[----:B--2---:R-:W-:Y:S05]  /*9270*/  @!P0 BRA `(.L_x_158) ;  /* 0xfffffffc00f08947 */ /* 0x004fea000383ffff */
[----:B------:R-:W-:Y:S05]  /*9280*/  BRA `(.L_x_159) ;  /* 0xffffff9800787947 */ /* 0x000fea000383ffff */
.L_x_46:
[----:B------:R-:W-:-:S07]  /*9290*/  MOV R0, UR5 ;  /* 0x0000000500007c02 */ /* 0x000fce0008000f00 */
.L_x_160:
[----:B-1----:R1:W2:Y:S02]  /*92a0*/  SYNCS.PHASECHK.TRANS64.TRYWAIT P0, [R0+URZ], R3 ;  /* 0x00000003000075a7 */ /* 0x0022a400080011ff */
[----:B--2---:R-:W-:Y:S05]  /*92b0*/  @!P0 NANOSLEEP.SYNCS 0x989680 ;  /* 0x009896800000895d */ /* 0x004fea0003900000 */
[----:B------:R-:W2:Y:S02]  /*92c0*/  @!P0 SYNCS.PHASECHK.TRANS64 P0, [R0+URZ], R3 ;  /* 0x00000003000085a7 */ /* 0x000ea400080010ff */
[----:B--2---:R-:W-:Y:S05]  /*92d0*/  @!P0 BRA `(.L_x_160) ;  /* 0xfffffffc00f08947 */ /* 0x004fea000383ffff */
[----:B------:R-:W-:Y:S05]  /*92e0*/  BRA `(.L_x_161) ;  /* 0xffffff9800847947 */ /* 0x000fea000383ffff */
.L_x_49:
[----:B--2---:R2:W3:Y:S02]  /*92f0*/  SYNCS.PHASECHK.TRANS64.TRYWAIT P0, [R2+URZ+0x100], R4 ;  /* 0x00010004020075a7 */ /* 0x0044e400080011ff */
[----:B---3--:R-:W-:Y:S05]  /*9300*/  @!P0 NANOSLEEP.SYNCS 0x989680 ;  /* 0x009896800000895d */ /* 0x008fea0003900000 */
[----:B------:R-:W3:Y:S02]  /*9310*/  @!P0 SYNCS.PHASECHK.TRANS64 P0, [R2+URZ+0x100], R4 ;  /* 0x00010004020085a7 */ /* 0x000ee400080010ff */
[----:B---3--:R-:W-:Y:S05]  /*9320*/  @!P0 BRA `(.L_x_49) ;  /* 0xfffffffc00f08947 */ /* 0x008fea000383ffff */
[----:B------:R-:W-:Y:S05]  /*9330*/  BRA `(.L_x_162) ;  /* 0xffffff9800e07947 */ /* 0x000fea000383ffff */
.L_x_50:
[----:B------:R-:W-:-:S07]  /*9340*/  MOV R2, UR4 ;  /* 0x0000000400027c02 */ /* 0x000fce0008000f00 */
.L_x_163:
[----:B--2---:R2:W3:Y:S02]  /*9350*/  SYNCS.PHASECHK.TRANS64.TRYWAIT P0, [R2+URZ+0xb0], R5 ;  /* 0x0000b005020075a7 */ /* 0x0044e400080011ff */
[----:B---3--:R-:W-:Y:S05]  /*9360*/  @!P0 NANOSLEEP.SYNCS 0x989680 ;  /* 0x009896800000895d */ /* 0x008fea0003900000 */
[----:B------:R-:W3:Y:S02]  /*9370*/  @!P0 SYNCS.PHASECHK.TRANS64 P0, [R2+URZ+0xb0], R5 ;  /* 0x0000b005020085a7 */ /* 0x000ee400080010ff */
[----:B---3--:R-:W-:Y:S05]  /*9380*/  @!P0 BRA `(.L_x_163) ;  /* 0xfffffffc00f08947 */ /* 0x008fea000383ffff */
[----:B------:R-:W-:Y:S05]  /*9390*/  BRA `(.L_x_164) ;  /* 0xffffff9800f07947 */ /* 0x000fea000383ffff */
.L_x_51:
[----:B--2---:R2:W3:Y:S02]  /*93a0*/  SYNCS.PHASECHK.TRANS64.TRYWAIT P1, [R2+URZ+0xa0], R4 ;  /* 0x0000a004020075a7 */ /* 0x0044e400080211ff */
[----:B---3--:R-:W-:Y:S05]  /*93b0*/  @!P1 NANOSLEEP.SYNCS 0x989680 ;  /* 0x009896800000995d */ /* 0x008fea0003900000 */
[----:B------:R-:W3:Y:S02]  /*93c0*/  @!P1 SYNCS.PHASECHK.TRANS64 P1, [R2+URZ+0xa0], R4 ;  /* 0x0000a004020095a7 */ /* 0x000ee400080210ff */
[----:B---3--:R-:W-:Y:S05]  /*93d0*/  @!P1 BRA `(.L_x_51) ;  /* 0xfffffffc00f09947 */ /* 0x008fea000383ffff */
[----:B------:R-:W-:Y:S05]  /*93e0*/  BRA `(.L_x_165) ;  /* 0xffffff9c00207947 */ /* 0x000fea000383ffff */
.L_x_54:
[----:B------:R-:W-:-:S07]  /*93f0*/  MOV R0, UR4 ;  /* 0x0000000400007c02 */ /* 0x000fce0008000f00 */
.L_x_166:
[----:B--2---:R2:W3:Y:S02]  /*9400*/  SYNCS.PHASECHK.TRANS64.TRYWAIT P0, [R0+URZ+0xb0], R2 ;  /* 0x0000b002000075a7 */ /* 0x0044e400080011ff */
[----:B---3--:R-:W-:Y:S05]  /*9410*/  @!P0 NANOSLEEP.SYNCS 0x989680 ;  /* 0x009896800000895d */ /* 0x008fea0003900000 */
[----:B------:R-:W3:Y:S02]  /*9420*/  @!P0 SYNCS.PHASECHK.TRANS64 P0, [R0+URZ+0xb0], R2 ;  /* 0x0000b002000085a7 */ /* 0x000ee400080010ff */
[----:B---3--:R-:W-:Y:S05]  /*9430*/  @!P0 BRA `(.L_x_166) ;  /* 0xfffffffc00f08947 */ /* 0x008fea000383ffff */
[----:B------:R-:W-:Y:S05]  /*9440*/  BRA `(.L_x_53) ;  /* 0xffffff9c00747947 */ /* 0x000fea000383ffff */
.L_x_63:
[----:B--2---:R-:W-:-:S04]  /*9450*/  MOV R5, UR5 ;  /* 0x0000000500057c02 */ /* 0x004fc80008000f00 */
[----:B------:R2:W3:Y:S03]  /*9460*/  SYNCS.PHASECHK.TRANS64.TRYWAIT P0, [R5+URZ+0x8], R6 ;  /* 0x00000806050075a7 */ /* 0x0004e600080011ff */
[----:B---3--:R-:W-:Y:S05]  /*9470*/  @!P0 NANOSLEEP.SYNCS 0x989680 ;  /* 0x009896800000895d */ /* 0x008fea0003900000 */
[----:B------:R-:W3:Y:S02]  /*9480*/  @!P0 SYNCS.PHASECHK.TRANS64 P0, [R5+URZ+0x8], R6 ;  /* 0x00000806050085a7 */ /* 0x000ee400080010ff */
[----:B---3--:R-:W-:Y:S05]  /*9490*/  @!P0 BRA `(.L_x_63) ;  /* 0xfffffffc00ec8947 */ /* 0x008fea000383ffff */
[----:B------:R-:W-:Y:S05]  /*94a0*/  BRA `(.L_x_62) ;  /* 0xffffffa000287947 */ /* 0x000fea000383ffff */
.L_x_65:
[----:B------:R-:W-:Y:S01]  /*94b0*/  BSSY B0, `(.L_x_167) ;  /* 0x0000006000007945 */ /* 0x000fe20003800000 */
[----:B------:R-:W-:-:S07]  /*94c0*/  MOV R15, 0xffffffff ;  /* 0xffffffff000f7802 */ /* 0x000fce0000000f00 */
[----:B-12--5:R-:W-:Y:S05]  /*94d0*/  WARPSYNC.COLLECTIVE R15, `(.L_x_168) ;  /* 0x000000000f0c7348 */ /* 0x026fea0003c00000 */
[----:B------:R-:W-:Y:S02]  /*94e0*/  ELECT P6, UR79, PT ;  /* 0x00000000004f782f */ /* 0x000fe400038c0000 */
[----:B------:R-:W-:Y:S01]  /*94f0*/  MOV R14, UR79 ;  /* 0x0000004f000e7c02 */ /* 0x000fe20008000f00 */
[----:B-12--5:R-:W-:Y:S10]  /*9500*/  ENDCOLLECTIVE ;  /* 0x000000000000791b */ /* 0x026ff40003800000 */
.L_x_168:
[----:B------:R-:W-:Y:S05]  /*9510*/  BSYNC B0 ;  /* 0x0000000000007941 */ /* 0x000fea0003800000 */
.L_x_167:
[----:B------:R-:W-:Y:S05]  /*9520*/  BRA `(.L_x_169) ;  /* 0xffffffa000587947 */ /* 0x000fea000383ffff */
.L_x_67:
[----:B--2---:R-:W-:-:S04]  /*9530*/  MOV R0, UR5 ;  /* 0x0000000500007c02 */ /* 0x004fc80008000f00 */
[----:B------:R2:W3:Y:S03]  /*9540*/  SYNCS.PHASECHK.TRANS64.TRYWAIT P0, [R0+URZ+0x8], R4 ;  /* 0x00000804000075a7 */ /* 0x0004e600080011ff */
[----:B---3--:R-:W-:Y:S05]  /*9550*/  @!P0 NANOSLEEP.SYNCS 0x989680 ;  /* 0x009896800000895d */ /* 0x008fea0003900000 */
[----:B------:R-:W3:Y:S02]  /*9560*/  @!P0 SYNCS.PHASECHK.TRANS64 P0, [R0+URZ+0x8], R4 ;  /* 0x00000804000085a7 */ /* 0x000ee400080010ff */
[----:B---3--:R-:W-:Y:S05]  /*9570*/  @!P0 BRA `(.L_x_67) ;  /* 0xfffffffc00ec8947 */ /* 0x008fea000383ffff */
[----:B------:R-:W-:Y:S05]  /*9580*/  BRA `(.L_x_66) ;  /* 0xffffffa0005c7947 */ /* 0x000fea000383ffff */
.L_x_68:
[----:B-1----:R1:W2:Y:S02]  /*9590*/  SYNCS.PHASECHK.TRANS64.TRYWAIT P0, [R0+URZ+0xa0], R4 ;  /* 0x0000a004000075a7 */ /* 0x0022a400080011ff */
[----:B--2---:R-:W-:Y:S05]  /*95a0*/  @!P0 NANOSLEEP.SYNCS 0x989680 ;  /* 0x009896800000895d */ /* 0x004fea0003900000 */
[----:B------:R-:W2:Y:S02]  /*95b0*/  @!P0 SYNCS.PHASECHK.TRANS64 P0, [R0+URZ+0xa0], R4 ;  /* 0x0000a004000085a7 */ /* 0x000ea400080010ff */
[----:B--2---:R-:W-:Y:S05]  /*95c0*/  @!P0 BRA `(.L_x_68) ;  /* 0xfffffffc00f08947 */ /* 0x004fea000383ffff */
[----:B------:R-:W-:Y:S05]  /*95d0*/  BRA `(.L_x_170) ;  /* 0xffffffa400487947 */ /* 0x000fea000383ffff */
.L_x_70:
[----:B------:R-:W-:-:S07]  /*95e0*/  MOV R0, UR31 ;  /* 0x0000001f00007c02 */ /* 0x000fce0008000f00 */
.L_x_171:
[----:B-1----:R1:W2:Y:S02]  /*95f0*/  SYNCS.PHASECHK.TRANS64.TRYWAIT P0, [R0+URZ+0xe0], R4 ;  /* 0x0000e004000075a7 */ /* 0x0022a400080011ff */
[----:B--2---:R-:W-:Y:S05]  /*9600*/  @!P0 NANOSLEEP.SYNCS 0x989680 ;  /* 0x009896800000895d */ /* 0x004fea0003900000 */
[----:B------:R-:W2:Y:S02]  /*9610*/  @!P0 SYNCS.PHASECHK.TRANS64 P0, [R0+URZ+0xe0], R4 ;  /* 0x0000e004000085a7 */ /* 0x000ea400080010ff */
[----:B--2---:R-:W-:Y:S05]  /*9620*/  @!P0 BRA `(.L_x_171) ;  /* 0xfffffffc00f08947 */ /* 0x004fea000383ffff */
[----:B------:R-:W-:Y:S05]  /*9630*/  BRA `(.L_x_172) ;  /* 0xffffffa400947947 */ /* 0x000fea000383ffff */
.L_x_73:
[----:B------:R-:W-:Y:S07]  /*9640*/  MOV R0, UR5 ;  /* 0x0000000500007c02 */ /* 0x000fee0008000f00 */
.L_x_173:
[----:B-1----:R1:W2:Y:S02]  /*9650*/  SYNCS.PHASECHK.TRANS64.TRYWAIT P0, [R0+URZ], R4 ;  /* 0x00000004000075a7 */ /* 0x0022a400080011ff */
[----:B--2---:R-:W-:Y:S05]  /*9660*/  @!P0 NANOSLEEP.SYNCS 0x989680 ;  /* 0x009896800000895d */ /* 0x004fea0003900000 */
[----:B------:R-:W2:Y:S02]  /*9670*/  @!P0 SYNCS.PHASECHK.TRANS64 P0, [R0+URZ], R4 ;  /* 0x00000004000085a7 */ /* 0x000ea400080010ff */
[----:B--2---:R-:W-:Y:S05]  /*9680*/  @!P0 BRA `(.L_x_173) ;  /* 0xfffffffc00f08947 */ /* 0x004fea000383ffff */
[----:B------:R-:W-:Y:S05]  /*9690*/  BRA `(.L_x_72) ;  /* 0xffffffa400a87947 */ /* 0x000fea000383ffff */
.L_x_77:
[----:B-1----:R-:W-:-:S07]  /*96a0*/  MOV R0, UR4 ;  /* 0x0000000400007c02 */ /* 0x002fce0008000f00 */
.L_x_174:
[----:B-1----:R1:W2:Y:S02]  /*96b0*/  SYNCS.PHASECHK.TRANS64.TRYWAIT P0, [R0+URZ], R2 ;  /* 0x00000002000075a7 */ /* 0x0022a400080011ff */
[----:B--2---:R-:W-:Y:S05]  /*96c0*/  @!P0 NANOSLEEP.SYNCS 0x989680 ;  /* 0x009896800000895d */ /* 0x004fea0003900000 */
[----:B------:R-:W2:Y:S02]  /*96d0*/  @!P0 SYNCS.PHASECHK.TRANS64 P0, [R0+URZ], R2 ;  /* 0x00000002000085a7 */ /* 0x000ea400080010ff */
[----:B--2---:R-:W-:Y:S05]  /*96e0*/  @!P0 BRA `(.L_x_174) ;  /* 0xfffffffc00f08947 */ /* 0x004fea000383ffff */
[----:B------:R-:W-:Y:S05]  /*96f0*/  BRA `(.L_x_175) ;  /* 0xffffffa8009c7947 */ /* 0x000fea000383ffff */
.L_x_78:
[----:B------:R-:W-:-:S07]  /*9700*/  MOV R0, UR5 ;  /* 0x0000000500007c02 */ /* 0x000fce0008000f00 */
.L_x_176:
[----:B-1----:R1:W2:Y:S02]  /*9710*/  SYNCS.PHASECHK.TRANS64.TRYWAIT P0, [R0+URZ], R3 ;  /* 0x00000003000075a7 */ /* 0x0022a400080011ff */
[----:B--2---:R-:W-:Y:S05]  /*9720*/  @!P0 NANOSLEEP.SYNCS 0x989680 ;  /* 0x009896800000895d */ /* 0x004fea0003900000 */
[----:B------:R-:W2:Y:S02]  /*9730*/  @!P0 SYNCS.PHASECHK.TRANS64 P0, [R0+URZ], R3 ;  /* 0x00000003000085a7 */ /* 0x000ea400080010ff */
[----:B--2---:R-:W-:Y:S05]  /*9740*/  @!P0 BRA `(.L_x_176) ;  /* 0xfffffffc00f08947 */ /* 0x004fea000383ffff */
[----:B------:R-:W-:Y:S05]  /*9750*/  BRA `(.L_x_177) ;  /* 0xffffffa800a87947 */ /* 0x000fea000383ffff */
.L_x_79:
[----:B------:R-:W-:-:S07]  /*9760*/  MOV R0, UR5 ;  /* 0x0000000500007c02 */ /* 0x000fce0008000f00 */
.L_x_178:
[----:B-1----:R1:W2:Y:S02]  /*9770*/  SYNCS.PHASECHK.TRANS64.TRYWAIT P0, [R0+URZ], R3 ;  /* 0x00000003000075a7 */ /* 0x0022a400080011ff */
[----:B--2---:R-:W-:Y:S05]  /*9780*/  @!P0 NANOSLEEP.SYNCS 0x989680 ;  /* 0x009896800000895d */ /* 0x004fea0003900000 */
[----:B------:R-:W2:Y:S02]  /*9790*/  @!P0 SYNCS.PHASECHK.TRANS64 P0, [R0+URZ], R3 ;  /* 0x00000003000085a7 */ /* 0x000ea400080010ff */
[----:B--2---:R-:W-:Y:S05]  /*97a0*/  @!P0 BRA `(.L_x_178) ;  /* 0xfffffffc00f08947 */ /* 0x004fea000383ffff */
[----:B------:R-:W-:Y:S05]  /*97b0*/  BRA `(.L_x_179) ;  /* 0xffffffa800b47947 */ /* 0x000fea000383ffff */
.L_x_82:
[----:B------:R-:W-:-:S07]  /*97c0*/  MOV R0, UR26 ;  /* 0x0000001a00007c02 */ /* 0x000fce0008000f00 */
.L_x_180:
[----:B-1----:R1:W2:Y:S02]  /*97d0*/  SYNCS.PHASECHK.TRANS64.TRYWAIT P1, [R0+URZ+0x120], R2 ;  /* 0x00012002000075a7 */ /* 0x0022a400080211ff */
[----:B--2---:R-:W-:Y:S05]  /*97e0*/  @!P1 NANOSLEEP.SYNCS 0x989680 ;  /* 0x009896800000995d */ /* 0x004fea0003900000 */
[----:B------:R-:W2:Y:S02]  /*97f0*/  @!P1 SYNCS.PHASECHK.TRANS64 P1, [R0+URZ+0x120], R2 ;  /* 0x00012002000095a7 */ /* 0x000ea400080210ff */
[----:B--2---:R-:W-:Y:S05]  /*9800*/  @!P1 BRA `(.L_x_180) ;  /* 0xfffffffc00f09947 */ /* 0x004fea000383ffff */
[----:B------:R-:W-:Y:S05]  /*9810*/  BRA `(.L_x_181) ;  /* 0xffffffac00007947 */ /* 0x000fea000383ffff */
.L_x_87:
[----:B---3--:R3:W4:Y:S02]  /*9820*/  SYNCS.PHASECHK.TRANS64.TRYWAIT P0, [R12+URZ+0xa0], R0 ;  /* 0x0000a0000c0075a7 */ /* 0x00872400080011ff */
[----:B----4-:R-:W-:Y:S05]  /*9830*/  @!P0 NANOSLEEP.SYNCS 0x989680 ;  /* 0x009896800000895d */ /* 0x010fea0003900000 */
[----:B------:R-:W4:Y:S02]  /*9840*/  @!P0 SYNCS.PHASECHK.TRANS64 P0, [R12+URZ+0xa0], R0 ;  /* 0x0000a0000c0085a7 */ /* 0x000f2400080010ff */
[----:B----4-:R-:W-:Y:S05]  /*9850*/  @!P0 BRA `(.L_x_87) ;  /* 0xfffffffc00f08947 */ /* 0x010fea000383ffff */
[----:B------:R-:W-:Y:S05]  /*9860*/  BRA `(.L_x_182) ;  /* 0xffffffb000287947 */ /* 0x000fea000383ffff */
.L_x_90:
[----:B-1----:R-:W-:Y:S07]  /*9870*/  MOV R0, UR21 ;  /* 0x0000001500007c02 */ /* 0x002fee0008000f00 */
.L_x_183:
[----:B-1----:R1:W3:Y:S02]  /*9880*/  SYNCS.PHASECHK.TRANS64.TRYWAIT P2, [R0+URZ+0x98], R6 ;  /* 0x00009806000075a7 */ /* 0x0022e400080411ff */
[----:B---3--:R-:W-:Y:S05]  /*9890*/  @!P2 NANOSLEEP.SYNCS 0x989680 ;  /* 0x009896800000a95d */ /* 0x008fea0003900000 */
[----:B------:R-:W3:Y:S02]  /*98a0*/  @!P2 SYNCS.PHASECHK.TRANS64 P2, [R0+URZ+0x98], R6 ;  /* 0x000098060000a5a7 */ /* 0x000ee400080410ff */
[----:B---3--:R-:W-:Y:S05]  /*98b0*/  @!P2 BRA `(.L_x_183) ;  /* 0xfffffffc00f0a947 */ /* 0x008fea000383ffff */
[----:B------:R-:W-:Y:S05]  /*98c0*/  BRA `(.L_x_89) ;  /* 0xffffffb400907947 */ /* 0x000fea000383ffff */
.L_x_93:
[----:B------:R-:W-:Y:S07]  /*98d0*/  MOV R0, UR21 ;  /* 0x0000001500007c02 */ /* 0x000fee0008000f00 */
.L_x_184:
[----:B-1----:R1:W3:Y:S02]  /*98e0*/  SYNCS.PHASECHK.TRANS64.TRYWAIT P0, [R0+URZ+0x70], R9 ;  /* 0x00007009000075a7 */ /* 0x0022e400080011ff */
[----:B---3--:R-:W-:Y:S05]  /*98f0*/  @!P0 NANOSLEEP.SYNCS 0x989680 ;  /* 0x009896800000895d */ /* 0x008fea0003900000 */
[----:B------:R-:W3:Y:S02]  /*9900*/  @!P0 SYNCS.PHASECHK.TRANS64 P0, [R0+URZ+0x70], R9 ;  /* 0x00007009000085a7 */ /* 0x000ee400080010ff */
[----:B---3--:R-:W-:Y:S05]  /*9910*/  @!P0 BRA `(.L_x_184) ;  /* 0xfffffffc00f08947 */ /* 0x008fea000383ffff */
[----:B------:R-:W-:Y:S05]  /*9920*/  BRA `(.L_x_185) ;  /* 0xffffffb400ec7947 */ /* 0x000fea000383ffff */
.L_x_94:
[----:B------:R-:W-:Y:S07]  /*9930*/  MOV R0, UR21 ;  /* 0x0000001500007c02 */ /* 0x000fee0008000f00 */
.L_x_186:
[----:B-1----:R1:W3:Y:S02]  /*9940*/  SYNCS.PHASECHK.TRANS64.TRYWAIT P0, [R0+URZ+0x78], R9 ;  /* 0x00007809000075a7 */ /* 0x0022e400080011ff */
[----:B---3--:R-:W-:Y:S05]  /*9950*/  @!P0 NANOSLEEP.SYNCS 0x989680 ;  /* 0x009896800000895d */ /* 0x008fea0003900000 */
[----:B------:R-:W3:Y:S02]  /*9960*/  @!P0 SYNCS.PHASECHK.TRANS64 P0, [R0+URZ+0x78], R9 ;  /* 0x00007809000085a7 */ /* 0x000ee400080010ff */
[----:B---3--:R-:W-:Y:S05]  /*9970*/  @!P0 BRA `(.L_x_186) ;  /* 0xfffffffc00f08947 */ /* 0x008fea000383ffff */
[----:B------:R-:W-:Y:S05]  /*9980*/  BRA `(.L_x_187) ;  /* 0xffffffb800487947 */ /* 0x000fea000383ffff */
.L_x_95:
[----:B------:R-:W-:Y:S07]  /*9990*/  MOV R0, UR21 ;  /* 0x0000001500007c02 */ /* 0x000fee0008000f00 */
.L_x_188:
[----:B-1----:R1:W3:Y:S02]  /*99a0*/  SYNCS.PHASECHK.TRANS64.TRYWAIT P0, [R0+URZ+0x80], R9 ;  /* 0x00008009000075a7 */ /* 0x0022e400080011ff */
[----:B---3--:R-:W-:Y:S05]  /*99b0*/  @!P0 NANOSLEEP.SYNCS 0x989680 ;  /* 0x009896800000895d */ /* 0x008fea0003900000 */
[----:B------:R-:W3:Y:S02]  /*99c0*/  @!P0 SYNCS.PHASECHK.TRANS64 P0, [R0+URZ+0x80], R9 ;  /* 0x00008009000085a7 */ /* 0x000ee400080010ff */
[----:B---3--:R-:W-:Y:S05]  /*99d0*/  @!P0 BRA `(.L_x_188) ;  /* 0xfffffffc00f08947 */ /* 0x008fea000383ffff */
[----:B------:R-:W-:Y:S05]  /*99e0*/  BRA `(.L_x_189) ;  /* 0xffffffb800a47947 */ /* 0x000fea000383ffff */
.L_x_96:
[----:B------:R-:W-:Y:S07]  /*99f0*/  MOV R0, UR21 ;  /* 0x0000001500007c02 */ /* 0x000fee0008000f00 */
.L_x_190:
[----:B-1----:R1:W3:Y:S02]  /*9a00*/  SYNCS.PHASECHK.TRANS64.TRYWAIT P0, [R0+URZ+0x88], R9 ;  /* 0x00008809000075a7 */ /* 0x0022e400080011ff */
[----:B---3--:R-:W-:Y:S05]  /*9a10*/  @!P0 NANOSLEEP.SYNCS 0x989680 ;  /* 0x009896800000895d */ /* 0x008fea0003900000 */
[----:B------:R-:W3:Y:S02]  /*9a20*/  @!P0 SYNCS.PHASECHK.TRANS64 P0, [R0+URZ+0x88], R9 ;  /* 0x00008809000085a7 */ /* 0x000ee400080010ff */
[----:B---3--:R-:W-:Y:S05]  /*9a30*/  @!P0 BRA `(.L_x_190) ;  /* 0xfffffffc00f08947 */ /* 0x008fea000383ffff */
[----:B------:R-:W-:Y:S05]  /*9a40*/  BRA `(.L_x_191) ;  /* 0xffffffbc00007947 */ /* 0x000fea000383ffff */
.L_x_98:
[----:B------:R-:W-:-:S07]  /*9a50*/  MOV R0, UR21 ;  /* 0x0000001500007c02 */ /* 0x000fce0008000f00 */
.L_x_192:
[----:B-1----:R1:W4:Y:S02]  /*9a60*/  SYNCS.PHASECHK.TRANS64.TRYWAIT P0, [R0+URZ+0x70], R2 ;  /* 0x00007002000075a7 */ /* 0x00232400080011ff */
[----:B----4-:R-:W-:Y:S05]  /*9a70*/  @!P0 NANOSLEEP.SYNCS 0x989680 ;  /* 0x009896800000895d */ /* 0x010fea0003900000 */
[----:B------:R-:W4:Y:S02]  /*9a80*/  @!P0 SYNCS.PHASECHK.TRANS64 P0, [R0+URZ+0x70], R2 ;  /* 0x00007002000085a7 */ /* 0x000f2400080010ff */
[----:B----4-:R-:W-:Y:S05]  /*9a90*/  @!P0 BRA `(.L_x_192) ;  /* 0xfffffffc00f08947 */ /* 0x010fea000383ffff */
[----:B------:R-:W-:Y:S05]  /*9aa0*/  BRA `(.L_x_193) ;  /* 0xffffffbc008c7947 */ /* 0x000fea000383ffff */
.L_x_99:
[----:B-1----:R-:W-:-:S07]  /*9ab0*/  MOV R0, UR21 ;  /* 0x0000001500007c02 */ /* 0x002fce0008000f00 */
.L_x_194:
[----:B-1----:R1:W4:Y:S02]  /*9ac0*/  SYNCS.PHASECHK.TRANS64.TRYWAIT P0, [R0+URZ+0x78], R2 ;  /* 0x00007802000075a7 */ /* 0x00232400080011ff */
[----:B----4-:R-:W-:Y:S05]  /*9ad0*/  @!P0 NANOSLEEP.SYNCS 0x989680 ;  /* 0x009896800000895d */ /* 0x010fea0003900000 */
[----:B------:R-:W4:Y:S02]  /*9ae0*/  @!P0 SYNCS.PHASECHK.TRANS64 P0, [R0+URZ+0x78], R2 ;  /* 0x00007802000085a7 */ /* 0x000f2400080010ff */
[----:B----4-:R-:W-:Y:S05]  /*9af0*/  @!P0 BRA `(.L_x_194) ;  /* 0xfffffffc00f08947 */ /* 0x010fea000383ffff */
[----:B------:R-:W-:Y:S05]  /*9b00*/  BRA `(.L_x_195) ;  /* 0xffffffbc007c7947 */ /* 0x000fea000383ffff */
.L_x_100:
[----:B-1----:R-:W-:-:S07]  /*9b10*/  MOV R0, UR21 ;  /* 0x0000001500007c02 */ /* 0x002fce0008000f00 */
.L_x_196:
[----:B-1----:R1:W4:Y:S02]  /*9b20*/  SYNCS.PHASECHK.TRANS64.TRYWAIT P0, [R0+URZ+0x80], R2 ;  /* 0x00008002000075a7 */ /* 0x00232400080011ff */
[----:B----4-:R-:W-:Y:S05]  /*9b30*/  @!P0 NANOSLEEP.SYNCS 0x989680 ;  /* 0x009896800000895d */ /* 0x010fea0003900000 */
[----:B------:R-:W4:Y:S02]  /*9b40*/  @!P0 SYNCS.PHASECHK.TRANS64 P0, [R0+URZ+0x80], R2 ;  /* 0x00008002000085a7 */ /* 0x000f2400080010ff */
[----:B----4-:R-:W-:Y:S05]  /*9b50*/  @!P0 BRA `(.L_x_196) ;  /* 0xfffffffc00f08947 */ /* 0x010fea000383ffff */
[----:B------:R-:W-:Y:S05]  /*9b60*/  BRA `(.L_x_197) ;  /* 0xffffffbc006c7947 */ /* 0x000fea000383ffff */
.L_x_102:
[----:B--2---:R2:W3:Y:S02]  /*9b70*/  SYNCS.PHASECHK.TRANS64.TRYWAIT P0, [R3+URZ+0xa0], R0 ;  /* 0x0000a000030075a7 */ /* 0x0044e400080011ff */
[----:B---3--:R-:W-:Y:S05]  /*9b80*/  @!P0 NANOSLEEP.SYNCS 0x989680 ;  /* 0x009896800000895d */ /* 0x008fea0003900000 */
[----:B------:R-:W3:Y:S02]  /*9b90*/  @!P0 SYNCS.PHASECHK.TRANS64 P0, [R3+URZ+0xa0], R0 ;  /* 0x0000a000030085a7 */ /* 0x000ee400080010ff */
[----:B---3--:R-:W-:Y:S05]  /*9ba0*/  @!P0 BRA `(.L_x_102) ;  /* 0xfffffffc00f08947 */ /* 0x008fea000383ffff */
[----:B------:R-:W-:Y:S05]  /*9bb0*/  BRA `(.L_x_198) ;  /* 0xffffffc000307947 */ /* 0x000fea000383ffff */
.L_x_113:
[----:B-1----:R-:W-:Y:S04]  /*9bc0*/  MOV R2, UR43 ;  /* 0x0000002b00027c02 */ /* 0x002fe80008000f00 */
[----:B------:R1:W2:Y:S03]  /*9bd0*/  SYNCS.PHASECHK.TRANS64.TRYWAIT P0, [R2+URZ+0x50], R3 ;  /* 0x00005003020075a7 */ /* 0x0002a600080011ff */
[----:B--2---:R-:W-:Y:S05]  /*9be0*/  @!P0 NANOSLEEP.SYNCS 0x989680 ;  /* 0x009896800000895d */ /* 0x004fea0003900000 */
[----:B------:R-:W2:Y:S02]  /*9bf0*/  @!P0 SYNCS.PHASECHK.TRANS64 P0, [R2+URZ+0x50], R3 ;  /* 0x00005003020085a7 */ /* 0x000ea400080010ff */
[----:B--2---:R-:W-:Y:S05]  /*9c00*/  @!P0 BRA `(.L_x_113) ;  /* 0xfffffffc00ec8947 */ /* 0x004fea000383ffff */
[----:B------:R-:W-:Y:S05]  /*9c10*/  BRA `(.L_x_112) ;  /* 0xffffffcc00807947 */ /* 0x000fea000383ffff */
.L_x_115:
[----:B-1----:R1:W3:Y:S02]  /*9c20*/  SYNCS.PHASECHK.TRANS64.TRYWAIT P1, [R54+URZ+0xc0], R0 ;  /* 0x0000c000360075a7 */ /* 0x0022e400080211ff */
[----:B---3--:R-:W-:Y:S05]  /*9c30*/  @!P1 NANOSLEEP.SYNCS 0x989680 ;  /* 0x009896800000995d */ /* 0x008fea0003900000 */
[----:B------:R-:W3:Y:S02]  /*9c40*/  @!P1 SYNCS.PHASECHK.TRANS64 P1, [R54+URZ+0xc0], R0 ;  /* 0x0000c000360095a7 */ /* 0x000ee400080210ff */
[----:B---3--:R-:W-:Y:S05]  /*9c50*/  @!P1 BRA `(.L_x_115) ;  /* 0xfffffffc00f09947 */ /* 0x008fea000383ffff */
[----:B------:R-:W-:Y:S05]  /*9c60*/  BRA `(.L_x_114) ;  /* 0xffffffcc00a07947 */ /* 0x000fea000383ffff */
.L_x_124:
[----:B--2---:R2:W3:Y:S02]  /*9c70*/  SYNCS.PHASECHK.TRANS64.TRYWAIT P0, [R2+URZ+0x50], R0 ;  /* 0x00005000020075a7 */ /* 0x0044e400080011ff */
[----:B---3--:R-:W-:Y:S05]  /*9c80*/  @!P0 NANOSLEEP.SYNCS 0x989680 ;  /* 0x009896800000895d */ /* 0x008fea0003900000 */
[----:B------:R-:W3:Y:S02]  /*9c90*/  @!P0 SYNCS.PHASECHK.TRANS64 P0, [R2+URZ+0x50], R0 ;  /* 0x00005000020085a7 */ /* 0x000ee400080010ff */
[----:B---3--:R-:W-:Y:S05]  /*9ca0*/  @!P0 BRA `(.L_x_124) ;  /* 0xfffffffc00f08947 */ /* 0x008fea000383ffff */
[----:B------:R-:W-:Y:S05]  /*9cb0*/  BRA `(.L_x_123) ;  /* 0xffffffd400b07947 */ /* 0x000fea000383ffff */
.L_x_132:
[----:B--2---:R2:W3:Y:S02]  /*9cc0*/  SYNCS.PHASECHK.TRANS64.TRYWAIT P0, [R2+URZ+0x50], R4 ;  /* 0x00005004020075a7 */ /* 0x0044e400080011ff */
[----:B---3--:R-:W-:Y:S05]  /*9cd0*/  @!P0 NANOSLEEP.SYNCS 0x989680 ;  /* 0x009896800000895d */ /* 0x008fea0003900000 */
[----:B------:R-:W3:Y:S02]  /*9ce0*/  @!P0 SYNCS.PHASECHK.TRANS64 P0, [R2+URZ+0x50], R4 ;  /* 0x00005004020085a7 */ /* 0x000ee400080010ff */
[----:B---3--:R-:W-:Y:S05]  /*9cf0*/  @!P0 BRA `(.L_x_132) ;  /* 0xfffffffc00f08947 */ /* 0x008fea000383ffff */
[----:B------:R-:W-:Y:S05]  /*9d00*/  BRA `(.L_x_131) ;  /* 0xffffffdc00d07947 */ /* 0x000fea000383ffff */
.L_x_140:
[----:B--2---:R2:W3:Y:S02]  /*9d10*/  SYNCS.PHASECHK.TRANS64.TRYWAIT P0, [R3+URZ+0x50], R0 ;  /* 0x00005000030075a7 */ /* 0x0044e400080011ff */
[----:B---3--:R-:W-:Y:S05]  /*9d20*/  @!P0 NANOSLEEP.SYNCS 0x989680 ;  /* 0x009896800000895d */ /* 0x008fea0003900000 */
[----:B------:R-:W3:Y:S02]  /*9d30*/  @!P0 SYNCS.PHASECHK.TRANS64 P0, [R3+URZ+0x50], R0 ;  /* 0x00005000030085a7 */ /* 0x000ee400080010ff */
[----:B---3--:R-:W-:Y:S05]  /*9d40*/  @!P0 BRA `(.L_x_140) ;  /* 0xfffffffc00f08947 */ /* 0x008fea000383ffff */
[----:B------:R-:W-:Y:S05]  /*9d50*/  BRA `(.L_x_139) ;  /* 0xffffffe400f07947 */ /* 0x000fea000383ffff */
        .weak           $__internal_0_$__cuda_sm10x_tcgen05_guardrail_trap_col_being_dealloced_not_returned_by_alloc
        .type           $__internal_0_$__cuda_sm10x_tcgen05_guardrail_trap_col_being_dealloced_not_returned_by_alloc,@function
        .size           $__internal_0_$__cuda_sm10x_tcgen05_guardrail_trap_col_being_dealloced_not_returned_by_alloc,($__internal_1_$__cuda_sm10x_tcgen05_guardrail_trap_phase_invalid_during_alloc - $__internal_0_$__cuda_sm10x_tcgen05_guardrail_trap_col_being_dealloced_not_returned_by_alloc)
$__internal_0_$__cuda_sm10x_tcgen05_guardrail_trap_col_being_dealloced_not_returned_by_alloc:
[----:B------:R-:W-:Y:S05]  /*9d60*/  BPT.TRAP 0x1 ;  /* 0x000000040000795c */ /* 0x000fea0000300000 */
[----:B------:R-:W-:-:S04]  /*9d70*/  HFMA2 R3, -RZ, RZ, 0, 0 ;  /* 0x00000000ff037431 */ /* 0x000fc800000001ff */
[----:B------:R-:W-:Y:S05]  /*9d80*/  RET.REL.NODEC R2 `(_ZN7cutlass13device_kernelINS_4gemm6kernel13GemmUniversalIN4cute5tupleIJiiiiEEENS1_10collective13CollectiveMmaINS1_35MainloopSm100TmaUmmaWarpSpecializedILi5ELi2ELi4ENS5_IJNS4_1CILi4EEENSA_ILi2EEENSA_ILi1EEEEEEEENS5_IJNSA_ILi128EEESG_NSA_ILi64EEEEEENS_6half_tENS5_IJlSD_lEEESJ_SK_NS4_8TiledMMAINS4_8MMA_AtomIJNS4_26SM100_MMA_F16BF16_2x1SM_SSISJ_SJ_fLi128ELi128ELNS4_4UMMA5MajorE0ELSP_0ELNSO_7ScaleInE0ELSQ_0EEEEEENS4_6LayoutINS5_IJSD_SD_SD_EEENS5_IJNSA_ILi0EEESV_SV_EEEEENS5_IJNS4_10UnderscoreESY_SY_EEEEENS4_28SM100_TMA_2SM_LOAD_MULTICASTENS4_14ComposedLayoutINS4_7SwizzleILi3ELi4ELi3EEENS4_18smem_ptr_flag_bitsILi16EEENST_INS5_IJNSA_ILi8EEESH_EEENS5_IJSH_SD_EEEEEEEvNS4_8identityES11_S1B_vS1C_EENS_8epilogue10collective18CollectiveEpilogueINS1E_23Sm100TmaWarpSpecializedILi4ELi2ELi16ELb1ELb0EEEJNS5_IJSH_SG_SH_EEENS5_IJNST_ISH_SD_EENST_INS5_IJNSA_ILi16EEESC_EEENS5_IJSD_SH_EEEEEEEESJ_SK_SJ_SK_NS1E_6fusion15FusionCallbacksIS1I_NS1Q_17LinearCombinationISJ_fSJ_fLNS_15FloatRoundStyleE2EEES1J_S1P_JEEENS4_5SM1004TMEM4LOAD26SM100_TMEM_LOAD_32dp32b16xENS4_13SM90_TMA_LOADENS12_INS13_ILi1ELi4ELi3EEES16_NST_INS5_IJS17_S1L_EEENS5_IJS1L_SD_EEEEEEENS4_39AutoVectorizingCopyWithAssumedAlignmentILi128EEENS4_14SM90_TMA_STOREES25_S27_S27_EEEvvEEEEvNT_6ParamsE) ;  /* 0xffffff60029c7950 */ /* 0x000fea0003c3ffff */
        .weak           $__internal_1_$__cuda_sm10x_tcgen05_guardrail_trap_phase_invalid_during_alloc
        .type           $__internal_1_$__cuda_sm10x_tcgen05_guardrail_trap_phase_invalid_during_alloc,@function
        .size           $__internal_1_$__cuda_sm10x_tcgen05_guardrail_trap_phase_invalid_during_alloc,($__internal_2_$__cuda_sm10x_tcgen05_guardrail_trap_unallocated_columns_being_dealloced - $__internal_1_$__cuda_sm10x_tcgen05_guardrail_trap_phase_invalid_during_alloc)
$__internal_1_$__cuda_sm10x_tcgen05_guardrail_trap_phase_invalid_during_alloc:
[----:B------:R-:W-:Y:S05]  /*9d90*/  BPT.TRAP 0x1 ;  /* 0x000000040000795c */ /* 0x000fea0000300000 */
[----:B------:R-:W-:-:S04]  /*9da0*/  MOV R5, 0x0 ;  /* 0x0000000000057802 */ /* 0x000fc80000000f00 */
[----:B------:R-:W-:Y:S05]  /*9db0*/  RET.REL.NODEC R4 `(_ZN7cutlass13device_kernelINS_4gemm6kernel13GemmUniversalIN4cute5tupleIJiiiiEEENS1_10collective13CollectiveMmaINS1_35MainloopSm100TmaUmmaWarpSpecializedILi5ELi2ELi4ENS5_IJNS4_1CILi4EEENSA_ILi2EEENSA_ILi1EEEEEEEENS5_IJNSA_ILi128EEESG_NSA_ILi64EEEEEENS_6half_tENS5_IJlSD_lEEESJ_SK_NS4_8TiledMMAINS4_8MMA_AtomIJNS4_26SM100_MMA_F16BF16_2x1SM_SSISJ_SJ_fLi128ELi128ELNS4_4UMMA5MajorE0ELSP_0ELNSO_7ScaleInE0ELSQ_0EEEEEENS4_6LayoutINS5_IJSD_SD_SD_EEENS5_IJNSA_ILi0EEESV_SV_EEEEENS5_IJNS4_10UnderscoreESY_SY_EEEEENS4_28SM100_TMA_2SM_LOAD_MULTICASTENS4_14ComposedLayoutINS4_7SwizzleILi3ELi4ELi3EEENS4_18smem_ptr_flag_bitsILi16EEENST_INS5_IJNSA_ILi8EEESH_EEENS5_IJSH_SD_EEEEEEEvNS4_8identityES11_S1B_vS1C_EENS_8epilogue10collective18CollectiveEpilogueINS1E_23Sm100TmaWarpSpecializedILi4ELi2ELi16ELb1ELb0EEEJNS5_IJSH_SG_SH_EEENS5_IJNST_ISH_SD_EENST_INS5_IJNSA_ILi16EEESC_EEENS5_IJSD_SH_EEEEEEEESJ_SK_SJ_SK_NS1E_6fusion15FusionCallbacksIS1I_NS1Q_17LinearCombinationISJ_fSJ_fLNS_15FloatRoundStyleE2EEES1J_S1P_JEEENS4_5SM1004TMEM4LOAD26SM100_TMEM_LOAD_32dp32b16xENS4_13SM90_TMA_LOADENS12_INS13_ILi1ELi4ELi3EEES16_NST_INS5_IJS17_S1L_EEENS5_IJS1L_SD_EEEEEEENS4_39AutoVectorizingCopyWithAssumedAlignmentILi128EEENS4_14SM90_TMA_STOREES25_S27_S27_EEEvvEEEEvNT_6ParamsE) ;  /* 0xffffff6004907950 */ /* 0x000fea0003c3ffff */
        .weak           $__internal_2_$__cuda_sm10x_tcgen05_guardrail_trap_unallocated_columns_being_dealloced
        .type           $__internal_2_$__cuda_sm10x_tcgen05_guardrail_trap_unallocated_columns_being_dealloced,@function
        .size           $__internal_2_$__cuda_sm10x_tcgen05_guardrail_trap_unallocated_columns_being_dealloced,(.L_x_200 - $__internal_2_$__cuda_sm10x_tcgen05_guardrail_trap_unallocated_columns_being_dealloced)
$__internal_2_$__cuda_sm10x_tcgen05_guardrail_trap_unallocated_columns_being_dealloced:
[----:B------:R-:W-:Y:S05]  /*9dc0*/  BPT.TRAP 0x1 ;  /* 0x000000040000795c */ /* 0x000fea0000300000 */
[----:B------:R-:W-:-:S04]  /*9dd0*/  HFMA2 R3, -RZ, RZ, 0, 0 ;  /* 0x00000000ff037431 */ /* 0x000fc800000001ff */
[----:B------:R-:W-:Y:S05]  /*9de0*/  RET.REL.NODEC R2 `(_ZN7cutlass13device_kernelINS_4gemm6kernel13GemmUniversalIN4cute5tupleIJiiiiEEENS1_10collective13CollectiveMmaINS1_35MainloopSm100TmaUmmaWarpSpecializedILi5ELi2ELi4ENS5_IJNS4_1CILi4EEENSA_ILi2EEENSA_ILi1EEEEEEEENS5_IJNSA_ILi128EEESG_NSA_ILi64EEEEEENS_6half_tENS5_IJlSD_lEEESJ_SK_NS4_8TiledMMAINS4_8MMA_AtomIJNS4_26SM100_MMA_F16BF16_2x1SM_SSISJ_SJ_fLi128ELi128ELNS4_4UMMA5MajorE0ELSP_0ELNSO_7ScaleInE0ELSQ_0EEEEEENS4_6LayoutINS5_IJSD_SD_SD_EEENS5_IJNSA_ILi0EEESV_SV_EEEEENS5_IJNS4_10UnderscoreESY_SY_EEEEENS4_28SM100_TMA_2SM_LOAD_MULTICASTENS4_14ComposedLayoutINS4_7SwizzleILi3ELi4ELi3EEENS4_18smem_ptr_flag_bitsILi16EEENST_INS5_IJNSA_ILi8EEESH_EEENS5_IJSH_SD_EEEEEEEvNS4_8identityES11_S1B_vS1C_EENS_8epilogue10collective18CollectiveEpilogueINS1E_23Sm100TmaWarpSpecializedILi4ELi2ELi16ELb1ELb0EEEJNS5_IJSH_SG_SH_EEENS5_IJNST_ISH_SD_EENST_INS5_IJNSA_ILi16EEESC_EEENS5_IJSD_SH_EEEEEEEESJ_SK_SJ_SK_NS1E_6fusion15FusionCallbacksIS1I_NS1Q_17LinearCombinationISJ_fSJ_fLNS_15FloatRoundStyleE2EEES1J_S1P_JEEENS4_5SM1004TMEM4LOAD26SM100_TMEM_LOAD_32dp32b16xENS4_13SM90_TMA_LOADENS12_INS13_ILi1ELi4ELi3EEES16_NST_INS5_IJS17_S1L_EEENS5_IJS1L_SD_EEEEEEENS4_39AutoVectorizingCopyWithAssumedAlignmentILi128EEENS4_14SM90_TMA_STOREES25_S27_S27_EEEvvEEEEvNT_6ParamsE) ;  /* 0xffffff6002847950 */ /* 0x000fea0003c3ffff */
.L_x_199:
[----:B------:R-:W-:-:S00]  /*9df0*/  BRA `(.L_x_199) ;  /* 0xfffffffc00fc7947 */ /* 0x000fc0000383ffff */
[----:B------:R-:W-:-:S00]  /*9e00*/  NOP ;  /* 0x0000000000007918 */ /* 0x000fc00000000000 */
[----:B------:R-:W-:-:S00]  /*9e10*/  NOP ;  /* 0x0000000000007918 */ /* 0x000fc00000000000 */
[----:B------:R-:W-:-:S00]  /*9e20*/  NOP ;  /* 0x0000000000007918 */ /* 0x000fc00000000000 */
[----:B------:R-:W-:-:S00]  /*9e30*/  NOP ;  /* 0x0000000000007918 */ /* 0x000fc00000000000 */
[----:B------:R-:W-:-:S00]  /*9e40*/  NOP ;  /* 0x0000000000007918 */ /* 0x000fc00000000000 */
[----:B------:R-:W-:-:S00]  /*9e50*/  NOP ;  /* 0x0000000000007918 */ /* 0x000fc00000000000 */
[----:B------:R-:W-:-:S00]  /*9e60*/  NOP ;  /* 0x0000000000007918 */ /* 0x000fc00000000000 */
[----:B------:R-:W-:-:S00]  /*9e70*/  NOP ;  /* 0x0000000000007918 */ /* 0x000fc00000000000 */
.L_x_200:


//--------------------- .nv.global.init           --------------------------
	.section	.nv.global.init,"aw",@progbits
.nv.global.init:
	.type		$str$27,@object
	.size		$str$27,($str$28 - $str$27)
$str$27:
        /*0000*/ 	.byte	0x28, 0x61, 0x64, 0x64, 0x72, 0x65, 0x73, 0x73, 0x20, 0x26, 0x20, 0x6d, 0x61, 0x73, 0x6b, 0x29
        /*0010*/ 	.byte	0x20, 0x3d, 0x3d, 0x20, 0x30, 0x00
	.type		$str$28,@object
	.size		$str$28,($str$26 - $str$28)
$str$28:
        /*0016*/ 	.byte	0x2f, 0x74, 0x6d, 0x70, 0x2f, 0x63, 0x75, 0x74, 0x6c, 0x61, 0x73, 0x73, 0x5f, 0x73, 0x77, 0x65
        /*0026*/ 	.byte	0x65, 0x70, 0x5f, 0x73, 0x72, 0x63, 0x2f, 0x69, 0x6e, 0x63, 0x6c, 0x75, 0x64, 0x65, 0x2f, 0x63
        /*0036*/ 	.byte	0x75, 0x74, 0x65, 0x2f, 0x70, 0x6f, 0x69, 0x6e, 0x74, 0x65, 0x72, 0x5f, 0x66, 0x6c, 0x61, 0x67
        /*0046*/ 	.byte	0x67, 0x65, 0x64, 0x2e, 0x68, 0x70, 0x70, 0x00
	.type		$str$26,@object
	.size		$str$26,($str$25 - $str$26)
$str$26:
        /*004e*/ 	.byte	0x2f, 0x74, 0x6d, 0x70, 0x2f, 0x63, 0x75, 0x74, 0x6c, 0x61, 0x73, 0x73, 0x5f, 0x73, 0x77, 0x65
        /*005e*/ 	.byte	0x65, 0x70, 0x5f, 0x73, 0x72, 0x63, 0x2f, 0x69, 0x6e, 0x63, 0x6c, 0x75, 0x64, 0x65, 0x2f, 0x63
        /*006e*/ 	.byte	0x75, 0x74, 0x65, 0x2f, 0x61, 0x74, 0x6f, 0x6d, 0x2f, 0x63, 0x6f, 0x70, 0x79, 0x5f, 0x74, 0x72
        /*007e*/ 	.byte	0x61, 0x69, 0x74, 0x73, 0x5f, 0x73, 0x6d, 0x31, 0x30, 0x30, 0x2e, 0x68, 0x70, 0x70, 0x00
	.type		$str$25,@object
	.size		$str$25,(__unnamed_1 - $str$25)
$str$25:
        /*008d*/ 	.byte	0x28, 0x28, 0x75, 0x69, 0x6e, 0x74, 0x33, 0x32, 0x5f, 0x74, 0x28, 0x74, 0x68, 0x72, 0x65, 0x61
        /*009d*/ 	.byte	0x64, 0x49, 0x64, 0x78, 0x2e, 0x78, 0x29, 0x20, 0x2f, 0x20, 0x33, 0x32, 0x29, 0x20, 0x25, 0x20
        /*00ad*/ 	.byte	0x34, 0x29, 0x20, 0x3d, 0x3d, 0x20, 0x28, 0x28, 0x28, 0x74, 0x6d, 0x65, 0x6d, 0x5f, 0x61, 0x64
        /*00bd*/ 	.byte	0x64, 0x72, 0x20, 0x3e, 0x3e, 0x20, 0x31, 0x36, 0x29, 0x20, 0x2f, 0x20, 0x33, 0x32, 0x29, 0x20
        /*00cd*/ 	.byte	0x25, 0x20, 0x34, 0x29, 0x00
	.type		__unnamed_1,@object
	.size		__unnamed_1,(__unnamed_2 - __unnamed_1)
__unnamed_1:
        /*00d2*/ 	.byte	0x61, 0x75, 0x74, 0x6f, 0x20, 0x63, 0x75, 0x74, 0x65, 0x3a, 0x3a, 0x61, 0x73, 0x5f, 0x70, 0x6f
        /* <DEDUP_REMOVED lines=24> */
        /*0262*/ 	.byte	0x34, 0x38, 0x3e, 0x3e, 0x3e, 0x3e, 0x5d, 0x00
	.type		__unnamed_2,@object
	.size		__unnamed_2,(.L_2 - __unnamed_2)
__unnamed_2:
        /* <DEDUP_REMOVED lines=40> */
        /*04ea*/ 	.byte	0x3a, 0x3a, 0x43, 0x3c, 0x30, 0x3e, 0x3e, 0x3e, 0x3e, 0x5d, 0x00
.L_2:


//--------------------- .nv.shared._ZN7cutlass13device_kernelINS_4gemm6kernel13GemmUniversalIN4cute5tupleIJiiiiEEENS1_10collective13CollectiveMmaINS1_35MainloopSm100TmaUmmaWarpSpecializedILi5ELi2ELi4ENS5_IJNS4_1CILi4EEENSA_ILi2EEENSA_ILi1EEEEEEEENS5_IJNSA_ILi128EEESG_NSA_ILi64EEEEEENS_6half_tENS5_IJlSD_lEEESJ_SK_NS4_8TiledMMAINS4_8MMA_AtomIJNS4_26SM100_MMA_F16BF16_2x1SM_SSISJ_SJ_fLi128ELi128ELNS4_4UMMA5MajorE0ELSP_0ELNSO_7ScaleInE0ELSQ_0EEEEEENS4_6LayoutINS5_IJSD_SD_SD_EEENS5_IJNSA_ILi0EEESV_SV_EEEEENS5_IJNS4_10UnderscoreESY_SY_EEEEENS4_28SM100_TMA_2SM_LOAD_MULTICASTENS4_14ComposedLayoutINS4_7SwizzleILi3ELi4ELi3EEENS4_18smem_ptr_flag_bitsILi16EEENST_INS5_IJNSA_ILi8EEESH_EEENS5_IJSH_SD_EEEEEEEvNS4_8identityES11_S1B_vS1C_EENS_8epilogue10collective18CollectiveEpilogueINS1E_23Sm100TmaWarpSpecializedILi4ELi2ELi16ELb1ELb0EEEJNS5_IJSH_SG_SH_EEENS5_IJNST_ISH_SD_EENST_INS5_IJNSA_ILi16EEESC_EEENS5_IJSD_SH_EEEEEEEESJ_SK_SJ_SK_NS1E_6fusion15FusionCallbacksIS1I_NS1Q_17LinearCombinationISJ_fSJ_fLNS_15FloatRoundStyleE2EEES1J_S1P_JEEENS4_5SM1004TMEM4LOAD26SM100_TMEM_LOAD_32dp32b16xENS4_13SM90_TMA_LOADENS12_INS13_ILi1ELi4ELi3EEES16_NST_INS5_IJS17_S1L_EEENS5_IJS1L_SD_EEEEEEENS4_39AutoVectorizingCopyWithAssumedAlignmentILi128EEENS4_14SM90_TMA_STOREES25_S27_S27_EEEvvEEEEvNT_6ParamsE --------------------------
	.section	.nv.shared._ZN7cutlass13device_kernelINS_4gemm6kernel13GemmUniversalIN4cute5tupleIJiiiiEEENS1_10collective13CollectiveMmaINS1_35MainloopSm100TmaUmmaWarpSpecializedILi5ELi2ELi4ENS5_IJNS4_1CILi4EEENSA_ILi2EEENSA_ILi1EEEEEEEENS5_IJNSA_ILi128EEESG_NSA_ILi64EEEEEENS_6half_tENS5_IJlSD_lEEESJ_SK_NS4_8TiledMMAINS4_8MMA_AtomIJNS4_26SM100_MMA_F16BF16_2x1SM_SSISJ_SJ_fLi128ELi128ELNS4_4UMMA5MajorE0ELSP_0ELNSO_7ScaleInE0ELSQ_0EEEEEENS4_6LayoutINS5_IJSD_SD_SD_EEENS5_IJNSA_ILi0EEESV_SV_EEEEENS5_IJNS4_10UnderscoreESY_SY_EEEEENS4_28SM100_TMA_2SM_LOAD_MULTICASTENS4_14ComposedLayoutINS4_7SwizzleILi3ELi4ELi3EEENS4_18smem_ptr_flag_bitsILi16EEENST_INS5_IJNSA_ILi8EEESH_EEENS5_IJSH_SD_EEEEEEEvNS4_8identityES11_S1B_vS1C_EENS_8epilogue10collective18CollectiveEpilogueINS1E_23Sm100TmaWarpSpecializedILi4ELi2ELi16ELb1ELb0EEEJNS5_IJSH_SG_SH_EEENS5_IJNST_ISH_SD_EENST_INS5_IJNSA_ILi16EEESC_EEENS5_IJSD_SH_EEEEEEEESJ_SK_SJ_SK_NS1E_6fusion15FusionCallbacksIS1I_NS1Q_17LinearCombinationISJ_fSJ_fLNS_15FloatRoundStyleE2EEES1J_S1P_JEEENS4_5SM1004TMEM4LOAD26SM100_TMEM_LOAD_32dp32b16xENS4_13SM90_TMA_LOADENS12_INS13_ILi1ELi4ELi3EEES16_NST_INS5_IJS17_S1L_EEENS5_IJS1L_SD_EEEEEEENS4_39AutoVectorizingCopyWithAssumedAlignmentILi128EEENS4_14SM90_TMA_STOREES25_S27_S27_EEEvvEEEEvNT_6ParamsE,"aw",@nobits
	.sectionflags	@""
	.align	16
	.zero		1024


//--------------------- .nv.shared.reserved.0     --------------------------
	.section	.nv.shared.reserved.0,"aw",@nobits
	.weak		__nv_reservedSMEM_offset_0_alias
	.size		__nv_reservedSMEM_offset_0_alias, 0, 64
	.other		__nv_reservedSMEM_offset_0_alias,@"STO_CUDA_RESERVED_SHARED STV_DEFAULT"
__nv_reservedSMEM_offset_0_alias:
	.zero		0
.nv.shared.reserved.0:
	.zero		64
	.weak		__nv_reservedSMEM_tcgen05_partition
	.type		__nv_reservedSMEM_tcgen05_partition,@object
	.size		__nv_reservedSMEM_tcgen05_partition,(.L_0 - __nv_reservedSMEM_tcgen05_partition)
__nv_reservedSMEM_tcgen05_partition:
	.zero		32
.L_0:


//--------------------- .nv.global                --------------------------
	.section	.nv.global,"aw",@nobits
.nv.global:
	.type		_ZN40_INTERNAL_11a0e3e0_4_k_cu_81f587e1_355984cute1_E,@object
	.size		_ZN40_INTERNAL_11a0e3e0_4_k_cu_81f587e1_355984cute1_E,(_ZN40_INTERNAL_11a0e3e0_4_k_cu_81f587e1_355984cuda3std3__45__cpo6cbeginE - _ZN40_INTERNAL_11a0e3e0_4_k_cu_81f587e1_355984cute1_E)
_ZN40_INTERNAL_11a0e3e0_4_k_cu_81f587e1_355984cute1_E:
	.zero		1
	.type		_ZN40_INTERNAL_11a0e3e0_4_k_cu_81f587e1_355984cuda3std3__45__cpo6cbeginE,@object
	.size		_ZN40_INTERNAL_11a0e3e0_4_k_cu_81f587e1_355984cuda3std3__45__cpo6cbeginE,(_ZN40_INTERNAL_11a0e3e0_4_k_cu_81f587e1_355984cuda3std3__48in_placeE - _ZN40_INTERNAL_11a0e3e0_4_k_cu_81f587e1_355984cuda3std3__45__cpo6cbeginE)
_ZN40_INTERNAL_11a0e3e0_4_k_cu_81f587e1_355984cuda3std3__45__cpo6cbeginE:
	.zero		1
	.type		_ZN40_INTERNAL_11a0e3e0_4_k_cu_81f587e1_355984cuda3std3__48in_placeE,@object
	.size		_ZN40_INTERNAL_11a0e3e0_4_k_cu_81f587e1_355984cuda3std3__48in_placeE,(_ZN40_INTERNAL_11a0e3e0_4_k_cu_81f587e1_355984cuda3std6ranges3__45__cpo9iter_moveE - _ZN40_INTERNAL_11a0e3e0_4_k_cu_81f587e1_355984cuda3std3__48in_placeE)
_ZN40_INTERNAL_11a0e3e0_4_k_cu_81f587e1_355984cuda3std3__48in_placeE:
	.zero		1
	.type		_ZN40_INTERNAL_11a0e3e0_4_k_cu_81f587e1_355984cuda3std6ranges3__45__cpo9iter_moveE,@object
	.size		_ZN40_INTERNAL_11a0e3e0_4_k_cu_81f587e1_355984cuda3std6ranges3__45__cpo9iter_moveE,(_ZN40_INTERNAL_11a0e3e0_4_k_cu_81f587e1_355984cuda3std3__45__cpo5beginE - _ZN40_INTERNAL_11a0e3e0_4_k_cu_81f587e1_355984cuda3std6ranges3__45__cpo9iter_moveE)
_ZN40_INTERNAL_11a0e3e0_4_k_cu_81f587e1_355984cuda3std6ranges3__45__cpo9iter_moveE:
	.zero		1
	.type		_ZN40_INTERNAL_11a0e3e0_4_k_cu_81f587e1_355984cuda3std3__45__cpo5beginE,@object
	.size		_ZN40_INTERNAL_11a0e3e0_4_k_cu_81f587e1_355984cuda3std3__45__cpo5beginE,(_ZN40_INTERNAL_11a0e3e0_4_k_cu_81f587e1_355984cuda3std3__442_GLOBAL__N__11a0e3e0_4_k_cu_81f587e1_355986ignoreE - _ZN40_INTERNAL_11a0e3e0_4_k_cu_81f587e1_355984cuda3std3__45__cpo5beginE)
_ZN40_INTERNAL_11a0e3e0_4_k_cu_81f587e1_355984cuda3std3__45__cpo5beginE:
	.zero		1
	.type		_ZN40_INTERNAL_11a0e3e0_4_k_cu_81f587e1_355984cuda3std3__442_GLOBAL__N__11a0e3e0_4_k_cu_81f587e1_355986ignoreE,@object
	.size		_ZN40_INTERNAL_11a0e3e0_4_k_cu_81f587e1_355984cuda3std3__442_GLOBAL__N__11a0e3e0_4_k_cu_81f587e1_355986ignoreE,(_ZN40_INTERNAL_11a0e3e0_4_k_cu_81f587e1_355984cute7productE - _ZN40_INTERNAL_11a0e3e0_4_k_cu_81f587e1_355984cuda3std3__442_GLOBAL__N__11a0e3e0_4_k_cu_81f587e1_355986ignoreE)
_ZN40_INTERNAL_11a0e3e0_4_k_cu_81f587e1_355984cuda3std3__442_GLOBAL__N__11a0e3e0_4_k_cu_81f587e1_355986ignoreE:
	.zero		1
	.type		_ZN40_INTERNAL_11a0e3e0_4_k_cu_81f587e1_355984cute7productE,@object
	.size		_ZN40_INTERNAL_11a0e3e0_4_k_cu_81f587e1_355984cute7productE,(_ZN40_INTERNAL_11a0e3e0_4_k_cu_81f587e1_355984cuda3std3__45__cpo3endE - _ZN40_INTERNAL_11a0e3e0_4_k_cu_81f587e1_355984cute7productE)
_ZN40_INTERNAL_11a0e3e0_4_k_cu_81f587e1_355984cute7productE:
	.zero		1
	.type		_ZN40_INTERNAL_11a0e3e0_4_k_cu_81f587e1_355984cuda3std3__45__cpo3endE,@object
	.size		_ZN40_INTERNAL_11a0e3e0_4_k_cu_81f587e1_355984cuda3std3__45__cpo3endE,(_ZN40_INTERNAL_11a0e3e0_4_k_cu_81f587e1_355984cuda3std3__419piecewise_constructE - _ZN40_INTERNAL_11a0e3e0_4_k_cu_81f587e1_355984cuda3std3__45__cpo3endE)
_ZN40_INTERNAL_11a0e3e0_4_k_cu_81f587e1_355984cuda3std3__45__cpo3endE:
	.zero		1
	.type		_ZN40_INTERNAL_11a0e3e0_4_k_cu_81f587e1_355984cuda3std3__419piecewise_constructE,@object
	.size		_ZN40_INTERNAL_11a0e3e0_4_k_cu_81f587e1_355984cuda3std3__419piecewise_constructE,(_ZN40_INTERNAL_11a0e3e0_4_k_cu_81f587e1_355984cuda3std3__45__cpo4cendE - _ZN40_INTERNAL_11a0e3e0_4_k_cu_81f587e1_355984cuda3std3__419piecewise_constructE)
_ZN40_INTERNAL_11a0e3e0_4_k_cu_81f587e1_355984cuda3std3__419piecewise_constructE:
	.zero		1
	.type		_ZN40_INTERNAL_11a0e3e0_4_k_cu_81f587e1_355984cuda3std3__45__cpo4cendE,@object
	.size		_ZN40_INTERNAL_11a0e3e0_4_k_cu_81f587e1_355984cuda3std3__45__cpo4cendE,(_ZN40_INTERNAL_11a0e3e0_4_k_cu_81f587e1_355984cuda3std6ranges3__45__cpo4swapE - _ZN40_INTERNAL_11a0e3e0_4_k_cu_81f587e1_355984cuda3std3__45__cpo4cendE)
_ZN40_INTERNAL_11a0e3e0_4_k_cu_81f587e1_355984cuda3std3__45__cpo4cendE:
	.zero		1
	.type		_ZN40_INTERNAL_11a0e3e0_4_k_cu_81f587e1_355984cuda3std6ranges3__45__cpo4swapE,@object
	.size		_ZN40_INTERNAL_11a0e3e0_4_k_cu_81f587e1_355984cuda3std6ranges3__45__cpo4swapE,(.L_10 - _ZN40_INTERNAL_11a0e3e0_4_k_cu_81f587e1_355984cuda3std6ranges3__45__cpo4swapE)
_ZN40_INTERNAL_11a0e3e0_4_k_cu_81f587e1_355984cuda3std6ranges3__45__cpo4swapE:
	.zero		1
.L_10:


//--------------------- .nv.constant0._ZN7cutlass13device_kernelINS_4gemm6kernel13GemmUniversalIN4cute5tupleIJiiiiEEENS1_10collective13CollectiveMmaINS1_35MainloopSm100TmaUmmaWarpSpecializedILi5ELi2ELi4ENS5_IJNS4_1CILi4EEENSA_ILi2EEENSA_ILi1EEEEEEEENS5_IJNSA_ILi128EEESG_NSA_ILi64EEEEEENS_6half_tENS5_IJlSD_lEEESJ_SK_NS4_8TiledMMAINS4_8MMA_AtomIJNS4_26SM100_MMA_F16BF16_2x1SM_SSISJ_SJ_fLi128ELi128ELNS4_4UMMA5MajorE0ELSP_0ELNSO_7ScaleInE0ELSQ_0EEEEEENS4_6LayoutINS5_IJSD_SD_SD_EEENS5_IJNSA_ILi0EEESV_SV_EEEEENS5_IJNS4_10UnderscoreESY_SY_EEEEENS4_28SM100_TMA_2SM_LOAD_MULTICASTENS4_14ComposedLayoutINS4_7SwizzleILi3ELi4ELi3EEENS4_18smem_ptr_flag_bitsILi16EEENST_INS5_IJNSA_ILi8EEESH_EEENS5_IJSH_SD_EEEEEEEvNS4_8identityES11_S1B_vS1C_EENS_8epilogue10collective18CollectiveEpilogueINS1E_23Sm100TmaWarpSpecializedILi4ELi2ELi16ELb1ELb0EEEJNS5_IJSH_SG_SH_EEENS5_IJNST_ISH_SD_EENST_INS5_IJNSA_ILi16EEESC_EEENS5_IJSD_SH_EEEEEEEESJ_SK_SJ_SK_NS1E_6fusion15FusionCallbacksIS1I_NS1Q_17LinearCombinationISJ_fSJ_fLNS_15FloatRoundStyleE2EEES1J_S1P_JEEENS4_5SM1004TMEM4LOAD26SM100_TMEM_LOAD_32dp32b16xENS4_13SM90_TMA_LOADENS12_INS13_ILi1ELi4ELi3EEES16_NST_INS5_IJS17_S1L_EEENS5_IJS1L_SD_EEEEEEENS4_39AutoVectorizingCopyWithAssumedAlignmentILi128EEENS4_14SM90_TMA_STOREES25_S27_S27_EEEvvEEEEvNT_6ParamsE --------------------------
	.section	.nv.constant0._ZN7cutlass13device_kernelINS_4gemm6kernel13GemmUniversalIN4cute5tupleIJiiiiEEENS1_10collective13CollectiveMmaINS1_35MainloopSm100TmaUmmaWarpSpecializedILi5ELi2ELi4ENS5_IJNS4_1CILi4EEENSA_ILi2EEENSA_ILi1EEEEEEEENS5_IJNSA_ILi128EEESG_NSA_ILi64EEEEEENS_6half_tENS5_IJlSD_lEEESJ_SK_NS4_8TiledMMAINS4_8MMA_AtomIJNS4_26SM100_MMA_F16BF16_2x1SM_SSISJ_SJ_fLi128ELi128ELNS4_4UMMA5MajorE0ELSP_0ELNSO_7ScaleInE0ELSQ_0EEEEEENS4_6LayoutINS5_IJSD_SD_SD_EEENS5_IJNSA_ILi0EEESV_SV_EEEEENS5_IJNS4_10UnderscoreESY_SY_EEEEENS4_28SM100_TMA_2SM_LOAD_MULTICASTENS4_14ComposedLayoutINS4_7SwizzleILi3ELi4ELi3EEENS4_18smem_ptr_flag_bitsILi16EEENST_INS5_IJNSA_ILi8EEESH_EEENS5_IJSH_SD_EEEEEEEvNS4_8identityES11_S1B_vS1C_EENS_8epilogue10collective18CollectiveEpilogueINS1E_23Sm100TmaWarpSpecializedILi4ELi2ELi16ELb1ELb0EEEJNS5_IJSH_SG_SH_EEENS5_IJNST_ISH_SD_EENST_INS5_IJNSA_ILi16EEESC_EEENS5_IJSD_SH_EEEEEEEESJ_SK_SJ_SK_NS1E_6fusion15FusionCallbacksIS1I_NS1Q_17LinearCombinationISJ_fSJ_fLNS_15FloatRoundStyleE2EEES1J_S1P_JEEENS4_5SM1004TMEM4LOAD26SM100_TMEM_LOAD_32dp32b16xENS4_13SM90_TMA_LOADENS12_INS13_ILi1ELi4ELi3EEES16_NST_INS5_IJS17_S1L_EEENS5_IJS1L_SD_EEEEEEENS4_39AutoVectorizingCopyWithAssumedAlignmentILi128EEENS4_14SM90_TMA_STOREES25_S27_S27_EEEvvEEEEvNT_6ParamsE,"a",@progbits
	.sectionflags	@""
	.align	4
.nv.constant0._ZN7cutlass13device_kernelINS_4gemm6kernel13GemmUniversalIN4cute5tupleIJiiiiEEENS1_10collective13CollectiveMmaINS1_35MainloopSm100TmaUmmaWarpSpecializedILi5ELi2ELi4ENS5_IJNS4_1CILi4EEENSA_ILi2EEENSA_ILi1EEEEEEEENS5_IJNSA_ILi128EEESG_NSA_ILi64EEEEEENS_6half_tENS5_IJlSD_lEEESJ_SK_NS4_8TiledMMAINS4_8MMA_AtomIJNS4_26SM100_MMA_F16BF16_2x1SM_SSISJ_SJ_fLi128ELi128ELNS4_4UMMA5MajorE0ELSP_0ELNSO_7ScaleInE0ELSQ_0EEEEEENS4_6LayoutINS5_IJSD_SD_SD_EEENS5_IJNSA_ILi0EEESV_SV_EEEEENS5_IJNS4_10UnderscoreESY_SY_EEEEENS4_28SM100_TMA_2SM_LOAD_MULTICASTENS4_14ComposedLayoutINS4_7SwizzleILi3ELi4ELi3EEENS4_18smem_ptr_flag_bitsILi16EEENST_INS5_IJNSA_ILi8EEESH_EEENS5_IJSH_SD_EEEEEEEvNS4_8identityES11_S1B_vS1C_EENS_8epilogue10collective18CollectiveEpilogueINS1E_23Sm100TmaWarpSpecializedILi4ELi2ELi16ELb1ELb0EEEJNS5_IJSH_SG_SH_EEENS5_IJNST_ISH_SD_EENST_INS5_IJNSA_ILi16EEESC_EEENS5_IJSD_SH_EEEEEEEESJ_SK_SJ_SK_NS1E_6fusion15FusionCallbacksIS1I_NS1Q_17LinearCombinationISJ_fSJ_fLNS_15FloatRoundStyleE2EEES1J_S1P_JEEENS4_5SM1004TMEM4LOAD26SM100_TMEM_LOAD_32dp32b16xENS4_13SM90_TMA_LOADENS12_INS13_ILi1ELi4ELi3EEES16_NST_INS5_IJS17_S1L_EEENS5_IJS1L_SD_EEEEEEENS4_39AutoVectorizingCopyWithAssumedAlignmentILi128EEENS4_14SM90_TMA_STOREES25_S27_S27_EEEvvEEEEvNT_6ParamsE:
	.zero		2944


//--------------------- SYMBOLS --------------------------

	.type		.nv.reservedSmem.offset0,@object
	.size		.nv.reservedSmem.offset0,0x4
	.type		.nv.reservedSmem.cap,@object
	.size		.nv.reservedSmem.cap,0x4
	.type		__assertfail,@function
